	.target	sm_90a

	.elftype	@"ET_EXEC"


//--------------------- .note.nv.tkinfo           --------------------------
	.section	.note.nv.tkinfo,"",@"SHT_NOTE"
	.sectionflags	@"SHF_NOTE_NV_TKINFO"
	.tkinfo
        /*0018*/ 	.word	0x00000002
        /*0030*/ 	.string	""
        /*0030*/ 	.string	"ptxas"
        /*0030*/ 	.string	"Cuda compilation tools, release 13.0, V13.0.88"
        /*0030*/ 	.string	"Build cuda_13.0.r13.0/compiler.36424714_0"
        /*0030*/ 	.string	"-arch sm_90a -m 64 "



//--------------------- .note.nv.cuinfo           --------------------------
	.section	.note.nv.cuinfo,"",@"SHT_NOTE"
	.sectionflags	@"SHF_NOTE_NV_CUINFO"
        /*0018*/ 	.short	0x0002
        /*001a*/ 	.short	0x005a
        /*001c*/ 	.short	0x0082
	.zero		2


//--------------------- .nv.info                  --------------------------
	.section	.nv.info,"",@"SHT_CUDA_INFO"
	.align	4


	//----- nvinfo : EIATTR_REGCOUNT
	.align		4
        /*0000*/ 	.byte	0x04, 0x2f
        /*0002*/ 	.short	(.L_15 - .L_14)
	.align		4
.L_14:
        /*0004*/ 	.word	index@(_ZN7cutlass13device_kernelINS_4gemm6kernel13GemmUniversalIN4cute5tupleIJiiiiEEENS1_10collective13CollectiveMmaINS1_34MainloopSm90TmaGmmaWarpSpecializedILi2ENS5_IJNS4_1CILi4EEENSA_ILi2EEENSA_ILi1EEEEEENS1_32KernelTmaWarpSpecializedPingpongEEENS5_IJNSA_ILi64EEENSA_ILi128EEESI_EEEfNS5_IJlSD_lEEEfSK_NS4_8TiledMMAINS4_8MMA_AtomIJNS4_4SM904GMMA30MMA_64x128x8_F32TF32TF32_SS_TNILNSO_7ScaleInE1ELSQ_1EEEEEENS4_6LayoutINS5_IJSD_SD_SD_EEENS5_IJNSA_ILi0EEESV_SV_EEEEENS5_IJNS4_10UnderscoreESY_SY_EEEEENS4_23SM90_TMA_LOAD_MULTICASTENS4_14ComposedLayoutINS4_7SwizzleILi3ELi4ELi3EEENS4_18smem_ptr_flag_bitsILi32EEENST_INS5_IJNSA_ILi8EEENSA_ILi32EEEEEENS5_IJS18_SD_EEEEEEEvNS4_8identityES11_S1C_vS1D_EENS_8epilogue10collective6detail29Sm90TmaWarpSpecializedAdapterINS1G_15DefaultEpilogueIfSK_SK_NS1F_6thread17LinearCombinationIfLi1EffLNS1K_9ScaleType4KindE0ELNS_15FloatRoundStyleE2EfEENS1_15EpilogueDefaultEEEEEvvEEEEvNT_6ParamsE)
        /*0008*/ 	.word	0x000000a8


	//----- nvinfo : EIATTR_FRAME_SIZE
	.align		4
.L_15:
        /*000c*/ 	.byte	0x04, 0x11
        /*000e*/ 	.short	(.L_17 - .L_16)
	.align		4
.L_16:
        /*0010*/ 	.word	index@(_ZN7cutlass13device_kernelINS_4gemm6kernel13GemmUniversalIN4cute5tupleIJiiiiEEENS1_10collective13CollectiveMmaINS1_34MainloopSm90TmaGmmaWarpSpecializedILi2ENS5_IJNS4_1CILi4EEENSA_ILi2EEENSA_ILi1EEEEEENS1_32KernelTmaWarpSpecializedPingpongEEENS5_IJNSA_ILi64EEENSA_ILi128EEESI_EEEfNS5_IJlSD_lEEEfSK_NS4_8TiledMMAINS4_8MMA_AtomIJNS4_4SM904GMMA30MMA_64x128x8_F32TF32TF32_SS_TNILNSO_7ScaleInE1ELSQ_1EEEEEENS4_6LayoutINS5_IJSD_SD_SD_EEENS5_IJNSA_ILi0EEESV_SV_EEEEENS5_IJNS4_10UnderscoreESY_SY_EEEEENS4_23SM90_TMA_LOAD_MULTICASTENS4_14ComposedLayoutINS4_7SwizzleILi3ELi4ELi3EEENS4_18smem_ptr_flag_bitsILi32EEENST_INS5_IJNSA_ILi8EEENSA_ILi32EEEEEENS5_IJS18_SD_EEEEEEEvNS4_8identityES11_S1C_vS1D_EENS_8epilogue10collective6detail29Sm90TmaWarpSpecializedAdapterINS1G_15DefaultEpilogueIfSK_SK_NS1F_6thread17LinearCombinationIfLi1EffLNS1K_9ScaleType4KindE0ELNS_15FloatRoundStyleE2EfEENS1_15EpilogueDefaultEEEEEvvEEEEvNT_6ParamsE)
        /*0014*/ 	.word	0x00000000


	//----- nvinfo : EIATTR_MIN_STACK_SIZE
	.align		4
.L_17:
        /*0018*/ 	.byte	0x04, 0x12
        /*001a*/ 	.short	(.L_19 - .L_18)
	.align		4
.L_18:
        /*001c*/ 	.word	index@(_ZN7cutlass13device_kernelINS_4gemm6kernel13GemmUniversalIN4cute5tupleIJiiiiEEENS1_10collective13CollectiveMmaINS1_34MainloopSm90TmaGmmaWarpSpecializedILi2ENS5_IJNS4_1CILi4EEENSA_ILi2EEENSA_ILi1EEEEEENS1_32KernelTmaWarpSpecializedPingpongEEENS5_IJNSA_ILi64EEENSA_ILi128EEESI_EEEfNS5_IJlSD_lEEEfSK_NS4_8TiledMMAINS4_8MMA_AtomIJNS4_4SM904GMMA30MMA_64x128x8_F32TF32TF32_SS_TNILNSO_7ScaleInE1ELSQ_1EEEEEENS4_6LayoutINS5_IJSD_SD_SD_EEENS5_IJNSA_ILi0EEESV_SV_EEEEENS5_IJNS4_10UnderscoreESY_SY_EEEEENS4_23SM90_TMA_LOAD_MULTICASTENS4_14ComposedLayoutINS4_7SwizzleILi3ELi4ELi3EEENS4_18smem_ptr_flag_bitsILi32EEENST_INS5_IJNSA_ILi8EEENSA_ILi32EEEEEENS5_IJS18_SD_EEEEEEEvNS4_8identityES11_S1C_vS1D_EENS_8epilogue10collective6detail29Sm90TmaWarpSpecializedAdapterINS1G_15DefaultEpilogueIfSK_SK_NS1F_6thread17LinearCombinationIfLi1EffLNS1K_9ScaleType4KindE0ELNS_15FloatRoundStyleE2EfEENS1_15EpilogueDefaultEEEEEvvEEEEvNT_6ParamsE)
        /*0020*/ 	.word	0x00000000
.L_19:


//--------------------- .nv.compat                --------------------------
	.section	.nv.compat,"",@"SHT_CUDA_COMPAT_INFO"
	.align	4
        /*0000*/ 	.byte	0x02, 0x09, 0x01, 0x00, 0x02, 0x02, 0x04, 0x00, 0x02, 0x05, 0x05, 0x00, 0x03, 0x07, 0x01, 0x01
        /*0010*/ 	.byte	0x02, 0x03, 0x01, 0x00, 0x02, 0x06, 0x01, 0x00, 0x04, 0x0b, 0x08, 0x00, 0x00, 0x00, 0x00, 0x00
        /*0020*/ 	.byte	0x00, 0x00, 0x00, 0x00


//--------------------- .nv.info._ZN7cutlass13device_kernelINS_4gemm6kernel13GemmUniversalIN4cute5tupleIJiiiiEEENS1_10collective13CollectiveMmaINS1_34MainloopSm90TmaGmmaWarpSpecializedILi2ENS5_IJNS4_1CILi4EEENSA_ILi2EEENSA_ILi1EEEEEENS1_32KernelTmaWarpSpecializedPingpongEEENS5_IJNSA_ILi64EEENSA_ILi128EEESI_EEEfNS5_IJlSD_lEEEfSK_NS4_8TiledMMAINS4_8MMA_AtomIJNS4_4SM904GMMA30MMA_64x128x8_F32TF32TF32_SS_TNILNSO_7ScaleInE1ELSQ_1EEEEEENS4_6LayoutINS5_IJSD_SD_SD_EEENS5_IJNSA_ILi0EEESV_SV_EEEEENS5_IJNS4_10UnderscoreESY_SY_EEEEENS4_23SM90_TMA_LOAD_MULTICASTENS4_14ComposedLayoutINS4_7SwizzleILi3ELi4ELi3EEENS4_18smem_ptr_flag_bitsILi32EEENST_INS5_IJNSA_ILi8EEENSA_ILi32EEEEEENS5_IJS18_SD_EEEEEEEvNS4_8identityES11_S1C_vS1D_EENS_8epilogue10collective6detail29Sm90TmaWarpSpecializedAdapterINS1G_15DefaultEpilogueIfSK_SK_NS1F_6thread17LinearCombinationIfLi1EffLNS1K_9ScaleType4KindE0ELNS_15FloatRoundStyleE2EfEENS1_15EpilogueDefaultEEEEEvvEEEEvNT_6ParamsE --------------------------
	.section	.nv.info._ZN7cutlass13device_kernelINS_4gemm6kernel13GemmUniversalIN4cute5tupleIJiiiiEEENS1_10collective13CollectiveMmaINS1_34MainloopSm90TmaGmmaWarpSpecializedILi2ENS5_IJNS4_1CILi4EEENSA_ILi2EEENSA_ILi1EEEEEENS1_32KernelTmaWarpSpecializedPingpongEEENS5_IJNSA_ILi64EEENSA_ILi128EEESI_EEEfNS5_IJlSD_lEEEfSK_NS4_8TiledMMAINS4_8MMA_AtomIJNS4_4SM904GMMA30MMA_64x128x8_F32TF32TF32_SS_TNILNSO_7ScaleInE1ELSQ_1EEEEEENS4_6LayoutINS5_IJSD_SD_SD_EEENS5_IJNSA_ILi0EEESV_SV_EEEEENS5_IJNS4_10UnderscoreESY_SY_EEEEENS4_23SM90_TMA_LOAD_MULTICASTENS4_14ComposedLayoutINS4_7SwizzleILi3ELi4ELi3EEENS4_18smem_ptr_flag_bitsILi32EEENST_INS5_IJNSA_ILi8EEENSA_ILi32EEEEEENS5_IJS18_SD_EEEEEEEvNS4_8identityES11_S1C_vS1D_EENS_8epilogue10collective6detail29Sm90TmaWarpSpecializedAdapterINS1G_15DefaultEpilogueIfSK_SK_NS1F_6thread17LinearCombinationIfLi1EffLNS1K_9ScaleType4KindE0ELNS_15FloatRoundStyleE2EfEENS1_15EpilogueDefaultEEEEEvvEEEEvNT_6ParamsE,"",@"SHT_CUDA_INFO"
	.sectionflags	@""
	.align	4


	//----- nvinfo : EIATTR_CUDA_API_VERSION
	.align		4
        /*0000*/ 	.byte	0x04, 0x37
        /*0002*/ 	.short	(.L_21 - .L_20)
.L_20:
        /*0004*/ 	.word	0x00000082


	//----- nvinfo : EIATTR_KPARAM_INFO
	.align		4
.L_21:
        /*0008*/ 	.byte	0x04, 0x17
        /*000a*/ 	.short	(.L_23 - .L_22)
.L_22:
        /*000c*/ 	.word	0x00000000
        /*0010*/ 	.short	0x0000
        /*0012*/ 	.short	0x0070
        /*0014*/ 	.byte	0x00, 0xf0, 0x01, 0x10


	//----- nvinfo : EIATTR_SPARSE_MMA_MASK
	.align		4
.L_23:
        /*0018*/ 	.byte	0x03, 0x50
        /*001a*/ 	.short	0x0000


	//----- nvinfo : EIATTR_MAXREG_COUNT
	.align		4
        /*001c*/ 	.byte	0x03, 0x1b
        /*001e*/ 	.short	0x00a8


	//----- nvinfo : EIATTR_NUM_BARRIERS
	.align		4
        /*0020*/ 	.byte	0x02, 0x4c
        /*0022*/ 	.byte	0x01
	.zero		1


	//----- nvinfo : EIATTR_EXTERNS
	.align		4
        /*0024*/ 	.byte	0x04, 0x0f
        /*0026*/ 	.short	(.L_25 - .L_24)


	//   ....[0]....
	.align		4
.L_24:
        /*0028*/ 	.word	index@(__assertfail)


	//----- nvinfo : EIATTR_MERCURY_ISA_VERSION
	.align		4
.L_25:
        /*002c*/ 	.byte	0x03, 0x5f
        /*002e*/ 	.short	0x0101


	//----- nvinfo : EIATTR_INT_WARP_WIDE_INSTR_OFFSETS
	.align		4
        /*0030*/ 	.byte	0x04, 0x31
        /*0032*/ 	.short	(.L_27 - .L_26)


	//   ....[0]....
.L_26:
        /*0034*/ 	.word	0x00000580


	//   ....[1]....
        /*0038*/ 	.word	0x000005d0


	//   ....[2]....
        /*003c*/ 	.word	0x00000660


	//   ....[3]....
        /*0040*/ 	.word	0x00000670


	//   ....[4]....
        /*0044*/ 	.word	0x00000690


	//   ....[5]....
        /*0048*/ 	.word	0x000006b0


	//   ....[6]....
        /*004c*/ 	.word	0x000007b0


	//   ....[7]....
        /*0050*/ 	.word	0x000007d0


	//   ....[8]....
        /*0054*/ 	.word	0x00002cb0


	//----- nvinfo : EIATTR_COOP_GROUP_MASK_REGIDS
	.align		4
.L_27:
        /*0058*/ 	.byte	0x04, 0x29
        /*005a*/ 	.short	(.L_29 - .L_28)


	//   ....[0]....
.L_28:
        /*005c*/ 	.word	0xffffffff


	//   ....[1]....
        /*0060*/ 	.word	0xffffffff


	//   ....[2]....
        /*0064*/ 	.word	0xffffffff


	//   ....[3]....
        /*0068*/ 	.word	0xffffffff


	//   ....[4]....
        /*006c*/ 	.word	0xffffffff


	//   ....[5]....
        /*0070*/ 	.word	0xffffffff


	//   ....[6]....
        /*0074*/ 	.word	0xffffffff


	//----- nvinfo : EIATTR_COOP_GROUP_INSTR_OFFSETS
	.align		4
.L_29:
        /*0078*/ 	.byte	0x04, 0x28
        /*007a*/ 	.short	(.L_31 - .L_30)


	//   ....[0]....
.L_30:
        /*007c*/ 	.word	0x00000060


	//   ....[1]....
        /*0080*/ 	.word	0x00000080


	//   ....[2]....
        /*0084*/ 	.word	0x00000180


	//   ....[3]....
        /*0088*/ 	.word	0x00000370


	//   ....[4]....
        /*008c*/ 	.word	0x000003c0


	//   ....[5]....
        /*0090*/ 	.word	0x000004b0


	//   ....[6]....
        /*0094*/ 	.word	0x00000960


	//----- nvinfo : EIATTR_REG_RECONFIG
	.align		4
.L_31:
        /*0098*/ 	.byte	0x01, 0x54
	.zero		2


	//----- nvinfo : EIATTR_SYSCALL_OFFSETS
	.align		4
        /*009c*/ 	.byte	0x04, 0x46
        /*009e*/ 	.short	(.L_33 - .L_32)


	//   ....[0]....
.L_32:
        /*00a0*/ 	.word	0x000019c0


	//----- nvinfo : EIATTR_MBARRIER_INSTR_OFFSETS
	.align		4
.L_33:
        /*00a4*/ 	.byte	0x04, 0x39
        /*00a6*/ 	.short	(.L_35 - .L_34)


	//   ....[0]....
.L_34:
        /*00a8*/ 	.word	0x00000300
        /*00ac*/ 	.word	0x000000ff
        /*00b0*/ 	.word	0x00000000
        /*00b4*/ 	.short	0x0100
        /*00b6*/ 	.byte	0x07
	.zero		1


	//   ....[1]....
        /*00b8*/ 	.word	0x00000310
        /*00bc*/ 	.word	0x000000ff
        /*00c0*/ 	.word	0x00000010
        /*00c4*/ 	.short	0x0100
        /*00c6*/ 	.byte	0x07
	.zero		1


	//   ....[2]....
        /*00c8*/ 	.word	0x00000320
        /*00cc*/ 	.word	0x000000ff
        /*00d0*/ 	.word	0x00000008
        /*00d4*/ 	.short	0x0100
        /*00d6*/ 	.byte	0x07
	.zero		1


	//   ....[3]....
        /*00d8*/ 	.word	0x00000330
        /*00dc*/ 	.word	0x000000ff
        /*00e0*/ 	.word	0x00000018
        /*00e4*/ 	.short	0x0100
        /*00e6*/ 	.byte	0x07
	.zero		1


	//   ....[4]....
        /*00e8*/ 	.word	0x00000820
        /*00ec*/ 	.word	0x000000ff
        /*00f0*/ 	.word	0x00000050
        /*00f4*/ 	.short	0x0100
        /*00f6*/ 	.byte	0x0c
	.zero		1


	//   ....[5]....
        /*00f8*/ 	.word	0x00000880
        /*00fc*/ 	.word	0x000000ff
        /*0100*/ 	.word	0x00000058
        /*0104*/ 	.short	0x0100
        /*0106*/ 	.byte	0x0c
	.zero		1


	//   ....[6]....
        /*0108*/ 	.word	0x000008b0
        /*010c*/ 	.word	0x000000ff
        /*0110*/ 	.word	0x00000030
        /*0114*/ 	.short	0x0100
        /*0116*/ 	.byte	0x0d
	.zero		1


	//   ....[7]....
        /*0118*/ 	.word	0x000008f0
        /*011c*/ 	.word	0x000000ff
        /*0120*/ 	.word	0x00000038
        /*0124*/ 	.short	0x0100
        /*0126*/ 	.byte	0x0d
	.zero		1


	//   ....[8]....
        /*0128*/ 	.word	0x00000900
        /*012c*/ 	.word	0x000000ff
        /*0130*/ 	.word	0x00000040
        /*0134*/ 	.short	0x0100
        /*0136*/ 	.byte	0x0d
	.zero		1


	//   ....[9]....
        /*0138*/ 	.word	0x00000910
        /*013c*/ 	.word	0x000000ff
        /*0140*/ 	.word	0x00000048
        /*0144*/ 	.short	0x0100
        /*0146*/ 	.byte	0x0d
	.zero		1


	//   ....[10]....
        /*0148*/ 	.word	0x00001880
        /*014c*/ 	.word	0x00000062
        /*0150*/ 	.word	0xfffffff8
        /*0154*/ 	.short	0x010a
        /*0156*/ 	.byte	0x3f
	.zero		1


	//   ....[11]....
        /*0158*/ 	.word	0x00001a50
        /*015c*/ 	.word	0x00000003
        /*0160*/ 	.word	0x00000000
        /*0164*/ 	.short	0x010a
        /*0166*/ 	.byte	0x3f
	.zero		1


	//   ....[12]....
        /*0168*/ 	.word	0x00001ab0
        /*016c*/ 	.word	0x00000003
        /*0170*/ 	.word	0x00000000
        /*0174*/ 	.short	0x010a
        /*0176*/ 	.byte	0x3f
	.zero		1


	//   ....[13]....
        /*0178*/ 	.word	0x00002350
        /*017c*/ 	.word	0x000000ff
        /*0180*/ 	.word	0x00000000
        /*0184*/ 	.short	0x010a
        /*0186*/ 	.byte	0x07
	.zero		1


	//   ....[14]....
        /*0188*/ 	.word	0x00002390
        /*018c*/ 	.word	0x000000ff
        /*0190*/ 	.word	0x00000000
        /*0194*/ 	.short	0x010a
        /*0196*/ 	.byte	0x07
	.zero		1


	//   ....[15]....
        /*0198*/ 	.word	0x00002b40
        /*019c*/ 	.word	0x00000004
        /*01a0*/ 	.word	0x00000000
        /*01a4*/ 	.short	0x0101
        /*01a6*/ 	.byte	0x3f
	.zero		1


	//   ....[16]....
        /*01a8*/ 	.word	0x00002c40
        /*01ac*/ 	.word	0x00000066
        /*01b0*/ 	.word	0x00000000
        /*01b4*/ 	.short	0x0101
        /*01b6*/ 	.byte	0x2c
	.zero		1


	//   ....[17]....
        /*01b8*/ 	.word	0x00002d30
        /*01bc*/ 	.word	0x00000000
        /*01c0*/ 	.word	0x00000000
        /*01c4*/ 	.short	0x0101
        /*01c6*/ 	.byte	0x3f
	.zero		1


	//   ....[18]....
        /*01c8*/ 	.word	0x00002d90
        /*01cc*/ 	.word	0x00000062
        /*01d0*/ 	.word	0x00000008
        /*01d4*/ 	.short	0x010a
        /*01d6*/ 	.byte	0x3f
	.zero		1


	//   ....[19]....
        /*01d8*/ 	.word	0x00006250
        /*01dc*/ 	.word	0x00000063
        /*01e0*/ 	.word	0x00000000
        /*01e4*/ 	.short	0x0101
        /*01e6*/ 	.byte	0x2c
	.zero		1


	//   ....[20]....
        /*01e8*/ 	.word	0x00006de0
        /*01ec*/ 	.word	0x00000007
        /*01f0*/ 	.word	0x00000010
        /*01f4*/ 	.short	0x010a
        /*01f6*/ 	.byte	0x3f
	.zero		1


	//   ....[21]....
        /*01f8*/ 	.word	0x000073f0
        /*01fc*/ 	.word	0x00000003
        /*0200*/ 	.word	0x00000058
        /*0204*/ 	.short	0x0101
        /*0206*/ 	.byte	0x3f
	.zero		1


	//   ....[22]....
        /*0208*/ 	.word	0x00007b80
        /*020c*/ 	.word	0x00000007
        /*0210*/ 	.word	0x00000000
        /*0214*/ 	.short	0x010a
        /*0216*/ 	.byte	0x3f
	.zero		1


	//   ....[23]....
        /*0218*/ 	.word	0x00007c00
        /*021c*/ 	.word	0x00000003
        /*0220*/ 	.word	0x00000000
        /*0224*/ 	.short	0x010a
        /*0226*/ 	.byte	0x3f
	.zero		1


	//   ....[24]....
        /*0228*/ 	.word	0x00007c60
        /*022c*/ 	.word	0x00000062
        /*0230*/ 	.word	0xfffffff8
        /*0234*/ 	.short	0x010a
        /*0236*/ 	.byte	0x3f
	.zero		1


	//   ....[25]....
        /*0238*/ 	.word	0x00007cb0
        /*023c*/ 	.word	0x00000003
        /*0240*/ 	.word	0x00000000
        /*0244*/ 	.short	0x010a
        /*0246*/ 	.byte	0x3f
	.zero		1


	//   ....[26]....
        /*0248*/ 	.word	0x00007d10
        /*024c*/ 	.word	0x00000005
        /*0250*/ 	.word	0x00000000
        /*0254*/ 	.short	0x010a
        /*0256*/ 	.byte	0x3f
	.zero		1


	//   ....[27]....
        /*0258*/ 	.word	0x00007d60
        /*025c*/ 	.word	0x00000062
        /*0260*/ 	.word	0x00000008
        /*0264*/ 	.short	0x010a
        /*0266*/ 	.byte	0x3f
	.zero		1


	//   ....[28]....
        /*0268*/ 	.word	0x00007e30
        /*026c*/ 	.word	0x00000007
        /*0270*/ 	.word	0x00000010
        /*0274*/ 	.short	0x010a
        /*0276*/ 	.byte	0x3f
	.zero		1


	//   ....[29]....
        /*0278*/ 	.word	0x00007f00
        /*027c*/ 	.word	0x00000007
        /*0280*/ 	.word	0x00000000
        /*0284*/ 	.short	0x010a
        /*0286*/ 	.byte	0x3f
	.zero		1


	//----- nvinfo : EIATTR_NUM_MBARRIERS
	.align		4
.L_35:
        /*0288*/ 	.byte	0x03, 0x38
        /*028a*/ 	.short	0x000a


	//----- nvinfo : EIATTR_EXIT_INSTR_OFFSETS
	.align		4
        /*028c*/ 	.byte	0x04, 0x1c
        /*028e*/ 	.short	(.L_37 - .L_36)


	//   ....[0]....
.L_36:
        /*0290*/ 	.word	0x00001480


	//   ....[1]....
        /*0294*/ 	.word	0x000014e0


	//   ....[2]....
        /*0298*/ 	.word	0x00006990


	//   ....[3]....
        /*029c*/ 	.word	0x000069c0


	//   ....[4]....
        /*02a0*/ 	.word	0x00007c50


	//----- nvinfo : EIATTR_MAX_THREADS
	.align		4
.L_37:
        /*02a4*/ 	.byte	0x04, 0x05
        /*02a6*/ 	.short	(.L_39 - .L_38)
.L_38:
        /*02a8*/ 	.word	0x00000180
        /*02ac*/ 	.word	0x00000001
        /*02b0*/ 	.word	0x00000001


	//----- nvinfo : EIATTR_CRS_STACK_SIZE
	.align		4
.L_39:
        /*02b4*/ 	.byte	0x04, 0x1e
        /*02b6*/ 	.short	(.L_41 - .L_40)
.L_40:
        /*02b8*/ 	.word	0x00000000


	//----- nvinfo : EIATTR_CBANK_PARAM_SIZE
	.align		4
.L_41:
        /*02bc*/ 	.byte	0x03, 0x19
        /*02be*/ 	.short	0x0470


	//----- nvinfo : EIATTR_PARAM_CBANK
	.align		4
        /*02c0*/ 	.byte	0x04, 0x0a
        /*02c2*/ 	.short	(.L_43 - .L_42)
	.align		4
.L_42:
        /*02c4*/ 	.word	index@(.nv.constant0._ZN7cutlass13device_kernelINS_4gemm6kernel13GemmUniversalIN4cute5tupleIJiiiiEEENS1_10collective13CollectiveMmaINS1_34MainloopSm90TmaGmmaWarpSpecializedILi2ENS5_IJNS4_1CILi4EEENSA_ILi2EEENSA_ILi1EEEEEENS1_32KernelTmaWarpSpecializedPingpongEEENS5_IJNSA_ILi64EEENSA_ILi128EEESI_EEEfNS5_IJlSD_lEEEfSK_NS4_8TiledMMAINS4_8MMA_AtomIJNS4_4SM904GMMA30MMA_64x128x8_F32TF32TF32_SS_TNILNSO_7ScaleInE1ELSQ_1EEEEEENS4_6LayoutINS5_IJSD_SD_SD_EEENS5_IJNSA_ILi0EEESV_SV_EEEEENS5_IJNS4_10UnderscoreESY_SY_EEEEENS4_23SM90_TMA_LOAD_MULTICASTENS4_14ComposedLayoutINS4_7SwizzleILi3ELi4ELi3EEENS4_18smem_ptr_flag_bitsILi32EEENST_INS5_IJNSA_ILi8EEENSA_ILi32EEEEEENS5_IJS18_SD_EEEEEEEvNS4_8identityES11_S1C_vS1D_EENS_8epilogue10collective6detail29Sm90TmaWarpSpecializedAdapterINS1G_15DefaultEpilogueIfSK_SK_NS1F_6thread17LinearCombinationIfLi1EffLNS1K_9ScaleType4KindE0ELNS_15FloatRoundStyleE2EfEENS1_15EpilogueDefaultEEEEEvvEEEEvNT_6ParamsE)
        /*02c8*/ 	.short	0x0210
        /*02ca*/ 	.short	0x0470


	//----- nvinfo : EIATTR_SW_WAR
	.align		4
.L_43:
        /*02cc*/ 	.byte	0x04, 0x36
        /*02ce*/ 	.short	(.L_45 - .L_44)
.L_44:
        /*02d0*/ 	.word	0x00000008
.L_45:


//--------------------- .nv.callgraph             --------------------------
	.section	.nv.callgraph,"",@"SHT_CUDA_CALLGRAPH"
	.align	4
	.sectionentsize	8
	.align		4
        /*0000*/ 	.word	0x00000000
	.align		4
        /*0004*/ 	.word	0xffffffff
	.align		4
        /*0008*/ 	.word	index@(_ZN7cutlass13device_kernelINS_4gemm6kernel13GemmUniversalIN4cute5tupleIJiiiiEEENS1_10collective13CollectiveMmaINS1_34MainloopSm90TmaGmmaWarpSpecializedILi2ENS5_IJNS4_1CILi4EEENSA_ILi2EEENSA_ILi1EEEEEENS1_32KernelTmaWarpSpecializedPingpongEEENS5_IJNSA_ILi64EEENSA_ILi128EEESI_EEEfNS5_IJlSD_lEEEfSK_NS4_8TiledMMAINS4_8MMA_AtomIJNS4_4SM904GMMA30MMA_64x128x8_F32TF32TF32_SS_TNILNSO_7ScaleInE1ELSQ_1EEEEEENS4_6LayoutINS5_IJSD_SD_SD_EEENS5_IJNSA_ILi0EEESV_SV_EEEEENS5_IJNS4_10UnderscoreESY_SY_EEEEENS4_23SM90_TMA_LOAD_MULTICASTENS4_14ComposedLayoutINS4_7SwizzleILi3ELi4ELi3EEENS4_18smem_ptr_flag_bitsILi32EEENST_INS5_IJNSA_ILi8EEENSA_ILi32EEEEEENS5_IJS18_SD_EEEEEEEvNS4_8identityES11_S1C_vS1D_EENS_8epilogue10collective6detail29Sm90TmaWarpSpecializedAdapterINS1G_15DefaultEpilogueIfSK_SK_NS1F_6thread17LinearCombinationIfLi1EffLNS1K_9ScaleType4KindE0ELNS_15FloatRoundStyleE2EfEENS1_15EpilogueDefaultEEEEEvvEEEEvNT_6ParamsE)
	.align		4
        /*000c*/ 	.word	index@(__assertfail)
	.align		4
        /*0010*/ 	.word	0x00000000
	.align		4
        /*0014*/ 	.word	0xfffffffe
	.align		4
        /*0018*/ 	.word	0x00000000
	.align		4
        /*001c*/ 	.word	0xfffffffd
	.align		4
        /*0020*/ 	.word	0x00000000
	.align		4
        /*0024*/ 	.word	0xfffffffc


//--------------------- .nv.constant4             --------------------------
	.section	.nv.constant4,"a",@progbits
	.align	8
	.align		8
.nv.constant4:
        /*0000*/ 	.dword	__assertfail
	.align		8
        /*0008*/ 	.dword	__unnamed_1
	.align		8
        /*0010*/ 	.dword	_ZN40_INTERNAL_8fd4bd26_4_k_cu_5426cead_234834cuda3std3__45__cpo5beginE
	.align		8
        /*0018*/ 	.dword	_ZN40_INTERNAL_8fd4bd26_4_k_cu_5426cead_234834cuda3std3__45__cpo3endE
	.align		8
        /*0020*/ 	.dword	_ZN40_INTERNAL_8fd4bd26_4_k_cu_5426cead_234834cuda3std3__45__cpo6cbeginE
	.align		8
        /*0028*/ 	.dword	_ZN40_INTERNAL_8fd4bd26_4_k_cu_5426cead_234834cuda3std3__45__cpo4cendE
	.align		8
        /*0030*/ 	.dword	_ZN40_INTERNAL_8fd4bd26_4_k_cu_5426cead_234834cuda3std3__442_GLOBAL__N__8fd4bd26_4_k_cu_5426cead_234836ignoreE
	.align		8
        /*0038*/ 	.dword	_ZN40_INTERNAL_8fd4bd26_4_k_cu_5426cead_234834cuda3std3__419piecewise_constructE
	.align		8
        /*0040*/ 	.dword	_ZN40_INTERNAL_8fd4bd26_4_k_cu_5426cead_234834cuda3std3__48in_placeE
	.align		8
        /*0048*/ 	.dword	_ZN40_INTERNAL_8fd4bd26_4_k_cu_5426cead_234834cuda3std6ranges3__45__cpo4swapE
	.align		8
        /*0050*/ 	.dword	_ZN40_INTERNAL_8fd4bd26_4_k_cu_5426cead_234834cuda3std6ranges3__45__cpo9iter_moveE
	.align		8
        /*0058*/ 	.dword	_ZN40_INTERNAL_8fd4bd26_4_k_cu_5426cead_234834cute7productE
	.align		8
        /*0060*/ 	.dword	_ZN40_INTERNAL_8fd4bd26_4_k_cu_5426cead_234834cute1_E
	.align		8
        /*0068*/ 	.dword	$str$22
	.align		8
        /*0070*/ 	.dword	$str$23


//--------------------- .text._ZN7cutlass13device_kernelINS_4gemm6kernel13GemmUniversalIN4cute5tupleIJiiiiEEENS1_10collective13CollectiveMmaINS1_34MainloopSm90TmaGmmaWarpSpecializedILi2ENS5_IJNS4_1CILi4EEENSA_ILi2EEENSA_ILi1EEEEEENS1_32KernelTmaWarpSpecializedPingpongEEENS5_IJNSA_ILi64EEENSA_ILi128EEESI_EEEfNS5_IJlSD_lEEEfSK_NS4_8TiledMMAINS4_8MMA_AtomIJNS4_4SM904GMMA30MMA_64x128x8_F32TF32TF32_SS_TNILNSO_7ScaleInE1ELSQ_1EEEEEENS4_6LayoutINS5_IJSD_SD_SD_EEENS5_IJNSA_ILi0EEESV_SV_EEEEENS5_IJNS4_10UnderscoreESY_SY_EEEEENS4_23SM90_TMA_LOAD_MULTICASTENS4_14ComposedLayoutINS4_7SwizzleILi3ELi4ELi3EEENS4_18smem_ptr_flag_bitsILi32EEENST_INS5_IJNSA_ILi8EEENSA_ILi32EEEEEENS5_IJS18_SD_EEEEEEEvNS4_8identityES11_S1C_vS1D_EENS_8epilogue10collective6detail29Sm90TmaWarpSpecializedAdapterINS1G_15DefaultEpilogueIfSK_SK_NS1F_6thread17LinearCombinationIfLi1EffLNS1K_9ScaleType4KindE0ELNS_15FloatRoundStyleE2EfEENS1_15EpilogueDefaultEEEEEvvEEEEvNT_6ParamsE --------------------------
	.section	.text._ZN7cutlass13device_kernelINS_4gemm6kernel13GemmUniversalIN4cute5tupleIJiiiiEEENS1_10collective13CollectiveMmaINS1_34MainloopSm90TmaGmmaWarpSpecializedILi2ENS5_IJNS4_1CILi4EEENSA_ILi2EEENSA_ILi1EEEEEENS1_32KernelTmaWarpSpecializedPingpongEEENS5_IJNSA_ILi64EEENSA_ILi128EEESI_EEEfNS5_IJlSD_lEEEfSK_NS4_8TiledMMAINS4_8MMA_AtomIJNS4_4SM904GMMA30MMA_64x128x8_F32TF32TF32_SS_TNILNSO_7ScaleInE1ELSQ_1EEEEEENS4_6LayoutINS5_IJSD_SD_SD_EEENS5_IJNSA_ILi0EEESV_SV_EEEEENS5_IJNS4_10UnderscoreESY_SY_EEEEENS4_23SM90_TMA_LOAD_MULTICASTENS4_14ComposedLayoutINS4_7SwizzleILi3ELi4ELi3EEENS4_18smem_ptr_flag_bitsILi32EEENST_INS5_IJNSA_ILi8EEENSA_ILi32EEEEEENS5_IJS18_SD_EEEEEEEvNS4_8identityES11_S1C_vS1D_EENS_8epilogue10collective6detail29Sm90TmaWarpSpecializedAdapterINS1G_15DefaultEpilogueIfSK_SK_NS1F_6thread17LinearCombinationIfLi1EffLNS1K_9ScaleType4KindE0ELNS_15FloatRoundStyleE2EfEENS1_15EpilogueDefaultEEEEEvvEEEEvNT_6ParamsE,"ax",@progbits
	.align	128
.text._ZN7cutlass13device_kernelINS_4gemm6kernel13GemmUniversalIN4cute5tupleIJiiiiEEENS1_10collective13CollectiveMmaINS1_34MainloopSm90TmaGmmaWarpSpecializedILi2ENS5_IJNS4_1CILi4EEENSA_ILi2EEENSA_ILi1EEEEEENS1_32KernelTmaWarpSpecializedPingpongEEENS5_IJNSA_ILi64EEENSA_ILi128EEESI_EEEfNS5_IJlSD_lEEEfSK_NS4_8TiledMMAINS4_8MMA_AtomIJNS4_4SM904GMMA30MMA_64x128x8_F32TF32TF32_SS_TNILNSO_7ScaleInE1ELSQ_1EEEEEENS4_6LayoutINS5_IJSD_SD_SD_EEENS5_IJNSA_ILi0EEESV_SV_EEEEENS5_IJNS4_10UnderscoreESY_SY_EEEEENS4_23SM90_TMA_LOAD_MULTICASTENS4_14ComposedLayoutINS4_7SwizzleILi3ELi4ELi3EEENS4_18smem_ptr_flag_bitsILi32EEENST_INS5_IJNSA_ILi8EEENSA_ILi32EEEEEENS5_IJS18_SD_EEEEEEEvNS4_8identityES11_S1C_vS1D_EENS_8epilogue10collective6detail29Sm90TmaWarpSpecializedAdapterINS1G_15DefaultEpilogueIfSK_SK_NS1F_6thread17LinearCombinationIfLi1EffLNS1K_9ScaleType4KindE0ELNS_15FloatRoundStyleE2EfEENS1_15EpilogueDefaultEEEEEvvEEEEvNT_6ParamsE:
        .type           _ZN7cutlass13device_kernelINS_4gemm6kernel13GemmUniversalIN4cute5tupleIJiiiiEEENS1_10collective13CollectiveMmaINS1_34MainloopSm90TmaGmmaWarpSpecializedILi2ENS5_IJNS4_1CILi4EEENSA_ILi2EEENSA_ILi1EEEEEENS1_32KernelTmaWarpSpecializedPingpongEEENS5_IJNSA_ILi64EEENSA_ILi128EEESI_EEEfNS5_IJlSD_lEEEfSK_NS4_8TiledMMAINS4_8MMA_AtomIJNS4_4SM904GMMA30MMA_64x128x8_F32TF32TF32_SS_TNILNSO_7ScaleInE1ELSQ_1EEEEEENS4_6LayoutINS5_IJSD_SD_SD_EEENS5_IJNSA_ILi0EEESV_SV_EEEEENS5_IJNS4_10UnderscoreESY_SY_EEEEENS4_23SM90_TMA_LOAD_MULTICASTENS4_14ComposedLayoutINS4_7SwizzleILi3ELi4ELi3EEENS4_18smem_ptr_flag_bitsILi32EEENST_INS5_IJNSA_ILi8EEENSA_ILi32EEEEEENS5_IJS18_SD_EEEEEEEvNS4_8identityES11_S1C_vS1D_EENS_8epilogue10collective6detail29Sm90TmaWarpSpecializedAdapterINS1G_15DefaultEpilogueIfSK_SK_NS1F_6thread17LinearCombinationIfLi1EffLNS1K_9ScaleType4KindE0ELNS_15FloatRoundStyleE2EfEENS1_15EpilogueDefaultEEEEEvvEEEEvNT_6ParamsE,@function
        .size           _ZN7cutlass13device_kernelINS_4gemm6kernel13GemmUniversalIN4cute5tupleIJiiiiEEENS1_10collective13CollectiveMmaINS1_34MainloopSm90TmaGmmaWarpSpecializedILi2ENS5_IJNS4_1CILi4EEENSA_ILi2EEENSA_ILi1EEEEEENS1_32KernelTmaWarpSpecializedPingpongEEENS5_IJNSA_ILi64EEENSA_ILi128EEESI_EEEfNS5_IJlSD_lEEEfSK_NS4_8TiledMMAINS4_8MMA_AtomIJNS4_4SM904GMMA30MMA_64x128x8_F32TF32TF32_SS_TNILNSO_7ScaleInE1ELSQ_1EEEEEENS4_6LayoutINS5_IJSD_SD_SD_EEENS5_IJNSA_ILi0EEESV_SV_EEEEENS5_IJNS4_10UnderscoreESY_SY_EEEEENS4_23SM90_TMA_LOAD_MULTICASTENS4_14ComposedLayoutINS4_7SwizzleILi3ELi4ELi3EEENS4_18smem_ptr_flag_bitsILi32EEENST_INS5_IJNSA_ILi8EEENSA_ILi32EEEEEENS5_IJS18_SD_EEEEEEEvNS4_8identityES11_S1C_vS1D_EENS_8epilogue10collective6detail29Sm90TmaWarpSpecializedAdapterINS1G_15DefaultEpilogueIfSK_SK_NS1F_6thread17LinearCombinationIfLi1EffLNS1K_9ScaleType4KindE0ELNS_15FloatRoundStyleE2EfEENS1_15EpilogueDefaultEEEEEvvEEEEvNT_6ParamsE,(.L_x_196 - _ZN7cutlass13device_kernelINS_4gemm6kernel13GemmUniversalIN4cute5tupleIJiiiiEEENS1_10collective13CollectiveMmaINS1_34MainloopSm90TmaGmmaWarpSpecializedILi2ENS5_IJNS4_1CILi4EEENSA_ILi2EEENSA_ILi1EEEEEENS1_32KernelTmaWarpSpecializedPingpongEEENS5_IJNSA_ILi64EEENSA_ILi128EEESI_EEEfNS5_IJlSD_lEEEfSK_NS4_8TiledMMAINS4_8MMA_AtomIJNS4_4SM904GMMA30MMA_64x128x8_F32TF32TF32_SS_TNILNSO_7ScaleInE1ELSQ_1EEEEEENS4_6LayoutINS5_IJSD_SD_SD_EEENS5_IJNSA_ILi0EEESV_SV_EEEEENS5_IJNS4_10UnderscoreESY_SY_EEEEENS4_23SM90_TMA_LOAD_MULTICASTENS4_14ComposedLayoutINS4_7SwizzleILi3ELi4ELi3EEENS4_18smem_ptr_flag_bitsILi32EEENST_INS5_IJNSA_ILi8EEENSA_ILi32EEEEEENS5_IJS18_SD_EEEEEEEvNS4_8identityES11_S1C_vS1D_EENS_8epilogue10collective6detail29Sm90TmaWarpSpecializedAdapterINS1G_15DefaultEpilogueIfSK_SK_NS1F_6thread17LinearCombinationIfLi1EffLNS1K_9ScaleType4KindE0ELNS_15FloatRoundStyleE2EfEENS1_15EpilogueDefaultEEEEEvvEEEEvNT_6ParamsE)
        .other          _ZN7cutlass13device_kernelINS_4gemm6kernel13GemmUniversalIN4cute5tupleIJiiiiEEENS1_10collective13CollectiveMmaINS1_34MainloopSm90TmaGmmaWarpSpecializedILi2ENS5_IJNS4_1CILi4EEENSA_ILi2EEENSA_ILi1EEEEEENS1_32KernelTmaWarpSpecializedPingpongEEENS5_IJNSA_ILi64EEENSA_ILi128EEESI_EEEfNS5_IJlSD_lEEEfSK_NS4_8TiledMMAINS4_8MMA_AtomIJNS4_4SM904GMMA30MMA_64x128x8_F32TF32TF32_SS_TNILNSO_7ScaleInE1ELSQ_1EEEEEENS4_6LayoutINS5_IJSD_SD_SD_EEENS5_IJNSA_ILi0EEESV_SV_EEEEENS5_IJNS4_10UnderscoreESY_SY_EEEEENS4_23SM90_TMA_LOAD_MULTICASTENS4_14ComposedLayoutINS4_7SwizzleILi3ELi4ELi3EEENS4_18smem_ptr_flag_bitsILi32EEENST_INS5_IJNSA_ILi8EEENSA_ILi32EEEEEENS5_IJS18_SD_EEEEEEEvNS4_8identityES11_S1C_vS1D_EENS_8epilogue10collective6detail29Sm90TmaWarpSpecializedAdapterINS1G_15DefaultEpilogueIfSK_SK_NS1F_6thread17LinearCombinationIfLi1EffLNS1K_9ScaleType4KindE0ELNS_15FloatRoundStyleE2EfEENS1_15EpilogueDefaultEEEEEvvEEEEvNT_6ParamsE,@"STO_CUDA_ENTRY STV_DEFAULT"
_ZN7cutlass13device_kernelINS_4gemm6kernel13GemmUniversalIN4cute5tupleIJiiiiEEENS1_10collective13CollectiveMmaINS1_34MainloopSm90TmaGmmaWarpSpecializedILi2ENS5_IJNS4_1CILi4EEENSA_ILi2EEENSA_ILi1EEEEEENS1_32KernelTmaWarpSpecializedPingpongEEENS5_IJNSA_ILi64EEENSA_ILi128EEESI_EEEfNS5_IJlSD_lEEEfSK_NS4_8TiledMMAINS4_8MMA_AtomIJNS4_4SM904GMMA30MMA_64x128x8_F32TF32TF32_SS_TNILNSO_7ScaleInE1ELSQ_1EEEEEENS4_6LayoutINS5_IJSD_SD_SD_EEENS5_IJNSA_ILi0EEESV_SV_EEEEENS5_IJNS4_10UnderscoreESY_SY_EEEEENS4_23SM90_TMA_LOAD_MULTICASTENS4_14ComposedLayoutINS4_7SwizzleILi3ELi4ELi3EEENS4_18smem_ptr_flag_bitsILi32EEENST_INS5_IJNSA_ILi8EEENSA_ILi32EEEEEENS5_IJS18_SD_EEEEEEEvNS4_8identityES11_S1C_vS1D_EENS_8epilogue10collective6detail29Sm90TmaWarpSpecializedAdapterINS1G_15DefaultEpilogueIfSK_SK_NS1F_6thread17LinearCombinationIfLi1EffLNS1K_9ScaleType4KindE0ELNS_15FloatRoundStyleE2EfEENS1_15EpilogueDefaultEEEEEvvEEEEvNT_6ParamsE:
[----:B------:R-:W0:Y:S01]  /*0000*/  LDC R1, c[0x0][0x28] ;  /* 0x00000a00ff017b82 */ /* 0x000e220000000800 */
[----:B------:R-:W1:Y:S01]  /*0010*/  S2R R3, SR_TID.X ;  /* 0x0000000000037919 */ /* 0x000e620000002100 */
[----:B------:R-:W-:Y:S01]  /*0020*/  ELECT P0, URZ, PT ;  /* 0x00000000003f782f */ /* 0x000fe20003800000 */
[----:B------:R-:W-:Y:S01]  /*0030*/  BSSY B0, `(.L_x_0) ;  /* 0x0000014000007945 */ /* 0x000fe20003800000 */
[--C-:B-1----:R-:W-:Y:S02]  /*0040*/  SHF.R.U32.HI R0, RZ, 0x5, R3.reuse ;  /* 0x00000005ff007819 */ /* 0x102fe40000011603 */
[----:B------:R-:W-:-:S03]  /*0050*/  SHF.R.U32.HI R5, RZ, 0x7, R3 ;  /* 0x00000007ff057819 */ /* 0x000fc60000011603 */
[----:B------:R-:W1:Y:S02]  /*0060*/  SHFL.IDX PT, R2, R0, RZ, 0x1f ;  /* 0x00001fff00027589 */ /* 0x000e6400000e0000 */
[----:B-1----:R-:W-:Y:S02]  /*0070*/  R2UR UR6, R2 ;  /* 0x00000000020672ca */ /* 0x002fe400000e0000 */
[----:B------:R1:W2:Y:S11]  /*0080*/  SHFL.IDX PT, R2, R5, RZ, 0x1f ;  /* 0x00001fff05027589 */ /* 0x0002b600000e0000 */
[----:B------:R-:W-:-:S02]  /*0090*/  USHF.R.S32.HI UR4, URZ, 0x1f, UR6 ;  /* 0x0000001f3f047899 */ /* 0x000fc40008011406 */
[----:B------:R-:W-:Y:S02]  /*00a0*/  ISETP.NE.OR P0, PT, RZ, UR6, !P0 ;  /* 0x00000006ff007c0c */ /* 0x000fe4000c705670 */
[----:B------:R-:W-:-:S04]  /*00b0*/  ULEA.HI UR4, UR4, UR6, URZ, 0x2 ;  /* 0x0000000604047291 */ /* 0x000fc8000f8f103f */
[----:B------:R-:W-:-:S04]  /*00c0*/  ULOP3.LUT UR4, UR4, 0xfffffffc, URZ, 0xc0, !UPT ;  /* 0xfffffffc04047892 */ /* 0x000fc8000f8ec03f */
[----:B------:R-:W-:-:S03]  /*00d0*/  UIADD3 UR6, UR6, -UR4, URZ ;  /* 0x8000000406067290 */ /* 0x000fc6000fffe03f */
[----:B012---:R-:W-:Y:S09]  /*00e0*/  @P0 BRA `(.L_x_1) ;  /* 0x0000000000200947 */ /* 0x007ff20003800000 */
[----:B------:R-:W-:Y:S02]  /*00f0*/  ULDC.64 UR4, c[0x0][0x198] ;  /* 0x0000660000047ab9 */ /* 0x000fe40000000a00 */
[----:B------:R-:W-:Y:S02]  /*0100*/  UIADD3 UR8, UP0, UR4, 0xf0, URZ ;  /* 0x000000f004087890 */ /* 0x000fe4000ff1e03f */
[----:B------:R-:W-:Y:S02]  /*0110*/  UIADD3 UR4, UP1, UR4, 0x1f0, URZ ;  /* 0x000001f004047890 */ /* 0x000fe4000ff3e03f */
[----:B------:R-:W-:Y:S02]  /*0120*/  UIADD3.X UR9, URZ, UR5, URZ, UP0, !UPT ;  /* 0x000000053f097290 */ /* 0x000fe400087fe43f */
[----:B------:R-:W-:-:S07]  /*0130*/  UIADD3.X UR5, URZ, UR5, URZ, UP1, !UPT ;  /* 0x000000053f057290 */ /* 0x000fce0008ffe43f */
[----:B------:R0:W-:Y:S02]  /*0140*/  UTMACCTL.PF [UR8] ;  /* 0x00000000080079b9 */ /* 0x0001e40008040000 */
[----:B------:R0:W-:Y:S02]  /*0150*/  UTMACCTL.PF [UR4] ;  /* 0x00000000040079b9 */ /* 0x0001e40008040000 */
[----:B0-----:R-:W-:Y:S01]  /*0160*/  NOP ;  /* 0x0000000000007918 */ /* 0x001fe20000000000 */
.L_x_1:
[----:B------:R-:W-:Y:S05]  /*0170*/  BSYNC B0 ;  /* 0x0000000000007941 */ /* 0x000fea0003800000 */
.L_x_0:
[----:B------:R-:W0:Y:S01]  /*0180*/  SHFL.IDX PT, R6, R0, RZ, 0x1f ;  /* 0x00001fff00067589 */ /* 0x000e2200000e0000 */
[----:B------:R-:W-:Y:S01]  /*0190*/  R2UR UR19, R2 ;  /* 0x00000000021372ca */ /* 0x000fe200000e0000 */
[----:B------:R-:W-:-:S04]  /*01a0*/  UISETP.NE.AND UP0, UPT, UR6, 0x3, UPT ;  /* 0x000000030600788c */ /* 0x000fc8000bf05270 */
[----:B------:R-:W-:-:S08]  /*01b0*/  UISETP.EQ.OR UP0, UPT, UR6, URZ, !UP0 ;  /* 0x0000003f0600728c */ /* 0x000fd0000c702670 */
[----:B------:R-:W-:Y:S02]  /*01c0*/  UIADD3 UR14, UR19, -0x1, URZ ;  /* 0xffffffff130e7890 */ /* 0x000fe4000fffe03f */
[----:B------:R-:W-:Y:S02]  /*01d0*/  UISETP.EQ.AND UP0, UPT, UR19, URZ, UP0 ;  /* 0x0000003f1300728c */ /* 0x000fe40008702270 */
[----:B------:R-:W-:Y:S02]  /*01e0*/  UISETP.GE.U32.AND UP1, UPT, UR14, 0x2, UPT ;  /* 0x000000020e00788c */ /* 0x000fe4000bf26070 */
[----:B------:R-:W-:Y:S01]  /*01f0*/  USEL UR38, URZ, 0x1, !UP0 ;  /* 0x000000013f267887 */ /* 0x000fe2000c000000 */
[----:B0-----:R-:W-:-:S03]  /*0200*/  ISETP.NE.AND P0, PT, R6, RZ, PT ;  /* 0x000000ff0600720c */ /* 0x001fc60003f05270 */
[----:B------:R-:W-:-:S10]  /*0210*/  USEL UR38, UR38, 0x2, UP1 ;  /* 0x0000000226267887 */ /* 0x000fd40008800000 */
[----:B------:R-:W-:Y:S05]  /*0220*/  @P0 BRA `(.L_x_2) ;  /* 0x0000000000480947 */ /* 0x000fea0003800000 */
[----:B------:R-:W0:Y:S01]  /*0230*/  S2UR UR7, SR_CgaCtaId ;  /* 0x00000000000779c3 */ /* 0x000e220000008800 */
[----:B------:R-:W-:Y:S01]  /*0240*/  UMOV UR4, 0x400 ;  /* 0x0000040000047882 */ /* 0x000fe20000000000 */
[----:B------:R-:W-:Y:S01]  /*0250*/  UMOV UR5, 0x1 ;  /* 0x0000000100057882 */ /* 0x000fe20000000000 */
[----:B------:R-:W-:Y:S01]  /*0260*/  UMOV UR8, 0x5 ;  /* 0x0000000500087882 */ /* 0x000fe20000000000 */
[----:B------:R-:W-:Y:S01]  /*0270*/  ELECT P0, URZ, PT ;  /* 0x00000000003f782f */ /* 0x000fe20003800000 */
[----:B------:R-:W-:-:S04]  /*0280*/  UIADD3 UR8, -UR8, 0x100000, URZ ;  /* 0x0010000008087890 */ /* 0x000fc8000fffe13f */
[----:B------:R-:W-:Y:S02]  /*0290*/  USHF.L.U32 UR9, UR8, 0xb, URZ ;  /* 0x0000000b08097899 */ /* 0x000fe4000800063f */
[----:B------:R-:W-:Y:S02]  /*02a0*/  USHF.L.U32 UR8, UR8, 0x1, URZ ;  /* 0x0000000108087899 */ /* 0x000fe4000800063f */
[----:B0-----:R-:W-:Y:S02]  /*02b0*/  ULEA UR7, UR7, UR4, 0x18 ;  /* 0x0000000407077291 */ /* 0x001fe4000f8ec03f */
[----:B------:R-:W-:-:S04]  /*02c0*/  UIADD3 UR4, -UR5, 0x100000, URZ ;  /* 0x0010000005047890 */ /* 0x000fc8000fffe13f */
[----:B------:R-:W-:Y:S02]  /*02d0*/  USHF.L.U32 UR5, UR4, 0xb, URZ ;  /* 0x0000000b04057899 */ /* 0x000fe4000800063f */
[----:B------:R-:W-:Y:S01]  /*02e0*/  USHF.L.U32 UR4, UR4, 0x1, URZ ;  /* 0x0000000104047899 */ /* 0x000fe2000800063f */
[----:B------:R-:W0:Y:S11]  /*02f0*/  FENCE.VIEW.ASYNC.S ;  /* 0x00000000000073c6 */ /* 0x000e360000000000 */
[----:B0-----:R0:W1:Y:S01]  /*0300*/  SYNCS.EXCH.64 URZ, [UR7], UR4 ;  /* 0x00000004073f75b2 */ /* 0x0010620008000100 */
[----:B------:R0:W2:Y:S01]  /*0310*/  SYNCS.EXCH.64 URZ, [UR7+0x10], UR8 ;  /* 0x00001008073f75b2 */ /* 0x0000a20008000100 */
[----:B------:R0:W3:Y:S01]  /*0320*/  SYNCS.EXCH.64 URZ, [UR7+0x8], UR4 ;  /* 0x00000804073f75b2 */ /* 0x0000e20008000100 */
[----:B------:R0:W4:Y:S01]  /*0330*/  SYNCS.EXCH.64 URZ, [UR7+0x18], UR8 ;  /* 0x00001808073f75b2 */ /* 0x0001220008000100 */
[----:B------:R-:W-:Y:S01]  /*0340*/  NOP ;  /* 0x0000000000007918 */ /* 0x000fe20000000000 */
.L_x_2:
[----:B------:R-:W5:Y:S01]  /*0350*/  S2UR UR15, SR_CTAID.X ;  /* 0x00000000000f79c3 */ /* 0x000f620000002500 */
[----:B------:R-:W-:Y:S01]  /*0360*/  SHF.R.S32.HI R2, RZ, 0x1f, R3 ;  /* 0x0000001fff027819 */ /* 0x000fe20000011403 */
[----:B------:R-:W1:Y:S01]  /*0370*/  SHFL.IDX PT, R12, R0, RZ, 0x1f ;  /* 0x00001fff000c7589 */ /* 0x000e6200000e0000 */
[----:B0-----:R-:W-:Y:S01]  /*0380*/  ULDC UR4, c[0x0][0x150] ;  /* 0x0000540000047ab9 */ /* 0x001fe20000000800 */
[----:B------:R-:W-:Y:S02]  /*0390*/  SHF.R.S32.HI R11, RZ, 0x1f, R6 ;  /* 0x0000001fff0b7819 */ /* 0x000fe40000011406 */
[----:B------:R-:W-:Y:S02]  /*03a0*/  ELECT P0, URZ, PT ;  /* 0x00000000003f782f */ /* 0x000fe40003800000 */
[----:B------:R-:W-:Y:S01]  /*03b0*/  LEA.HI R2, R2, R3, RZ, 0x7 ;  /* 0x0000000302027211 */ /* 0x000fe200078f38ff */
[----:B------:R-:W0:Y:S01]  /*03c0*/  SHFL.IDX PT, R8, R0, RZ, 0x1f ;  /* 0x00001fff00087589 */ /* 0x000e2200000e0000 */
[----:B------:R-:W2:Y:S01]  /*03d0*/  S2UR UR8, SR_CTAID.Y ;  /* 0x00000000000879c3 */ /* 0x000ea20000002600 */
[----:B------:R-:W-:-:S02]  /*03e0*/  LEA.HI R11, R11, R6, RZ, 0x2 ;  /* 0x000000060b0b7211 */ /* 0x000fc400078f10ff */
[----:B------:R-:W-:Y:S02]  /*03f0*/  ELECT P1, URZ, PT ;  /* 0x00000000003f782f */ /* 0x000fe40003820000 */
[----:B------:R-:W-:Y:S01]  /*0400*/  LOP3.LUT R2, R2, 0xffffff80, RZ, 0xc0, !PT ;  /* 0xffffff8002027812 */ /* 0x000fe200078ec0ff */
[----:B------:R-:W-:Y:S01]  /*0410*/  ULDC UR5, c[0x0][0x154] ;  /* 0x0000550000057ab9 */ /* 0x000fe20000000800 */
[----:B------:R-:W-:Y:S01]  /*0420*/  LOP3.LUT R11, R11, 0x3ffffffc, RZ, 0xc0, !PT ;  /* 0x3ffffffc0b0b7812 */ /* 0x000fe200078ec0ff */
[----:B------:R-:W-:Y:S01]  /*0430*/  ULDC UR7, c[0x0][0x144] ;  /* 0x0000510000077ab9 */ /* 0x000fe20000000800 */
[----:B------:R-:W-:Y:S01]  /*0440*/  UMOV UR18, 0x80 ;  /* 0x0000008000127882 */ /* 0x000fe20000000000 */
[----:B------:R-:W-:Y:S01]  /*0450*/  IMAD.IADD R4, R3, 0x1, -R2 ;  /* 0x0000000103047824 */ /* 0x000fe200078e0a02 */
[----:B------:R-:W-:Y:S01]  /*0460*/  NOP ;  /* 0x0000000000007918 */ /* 0x000fe20000000000 */
[----:B------:R-:W-:Y:S01]  /*0470*/  IMAD.IADD R11, R6, 0x1, -R11 ;  /* 0x00000001060b7824 */ /* 0x000fe200078e0a0b */
[----:B------:R-:W-:Y:S01]  /*0480*/  NOP ;  /* 0x0000000000007918 */ /* 0x000fe20000000000 */
[----:B------:R-:W-:Y:S01]  /*0490*/  ULDC UR17, c[0x0][0x148] ;  /* 0x0000520000117ab9 */ /* 0x000fe20000000800 */
[----:B------:R-:W-:Y:S01]  /*04a0*/  SHF.R.S32.HI R9, RZ, 0x1f, R4 ;  /* 0x0000001fff097819 */ /* 0x000fe20000011404 */
[----:B------:R3:W3:Y:S01]  /*04b0*/  SHFL.IDX PT, R98, R5, RZ, 0x1f ;  /* 0x00001fff05627589 */ /* 0x0006e200000e0000 */
[----:B------:R-:W-:Y:S01]  /*04c0*/  IMAD.MOV.U32 R88, RZ, RZ, 0x1 ;  /* 0x00000001ff587424 */ /* 0x000fe200078e00ff */
[----:B-----5:R-:W-:-:S02]  /*04d0*/  I2FP.F32.U32 R10, UR15 ;  /* 0x0000000f000a7c45 */ /* 0x020fc40008201000 */
[----:B------:R-:W-:Y:S02]  /*04e0*/  LEA.HI R2, R9, R4, RZ, 0x3 ;  /* 0x0000000409027211 */ /* 0x000fe400078f18ff */
[----:B-1----:R-:W-:Y:S01]  /*04f0*/  ISETP.NE.OR P0, PT, R12, RZ, !P0 ;  /* 0x000000ff0c00720c */ /* 0x002fe20004705670 */
[----:B------:R-:W-:Y:S01]  /*0500*/  FMUL R10, R10, UR4 ;  /* 0x000000040a0a7c20 */ /* 0x000fe20008400000 */
[--C-:B------:R-:W-:Y:S02]  /*0510*/  SHF.R.S32.HI R7, RZ, 0x3, R2.reuse ;  /* 0x00000003ff077819 */ /* 0x100fe40000011402 */
[----:B------:R-:W-:Y:S02]  /*0520*/  SHF.R.S32.HI R2, RZ, 0x1f, R2 ;  /* 0x0000001fff027819 */ /* 0x000fe40000011402 */
[----:B0-----:R-:W-:Y:S01]  /*0530*/  ISETP.NE.OR P1, PT, R8, RZ, !P1 ;  /* 0x000000ff0800720c */ /* 0x001fe20004f25670 */
[----:B------:R-:W0:Y:S01]  /*0540*/  F2I.U32.TRUNC.NTZ R10, R10 ;  /* 0x0000000a000a7305 */ /* 0x000e22000020f000 */
[----:B------:R-:W-:-:S02]  /*0550*/  LEA.HI R2, R2, R7, RZ, 0x2 ;  /* 0x0000000702027211 */ /* 0x000fc400078f10ff */
[----:B--2---:R-:W-:Y:S02]  /*0560*/  I2FP.F32.U32 R0, UR8 ;  /* 0x0000000800007c45 */ /* 0x004fe40008201000 */
[----:B------:R-:W-:Y:S01]  /*0570*/  LOP3.LUT R2, R2, 0xfffffffc, RZ, 0xc0, !PT ;  /* 0xfffffffc02027812 */ /* 0x000fe200078ec0ff */
[----:B------:R-:W-:Y:S01]  /*0580*/  VOTEU.ALL UP0, P0 ;  /* 0x00000000003f7886 */ /* 0x000fe20000000000 */
[----:B------:R-:W-:Y:S01]  /*0590*/  ISETP.NE.AND P2, PT, RZ, UR19, PT ;  /* 0x00000013ff007c0c */ /* 0x000fe2000bf45270 */
[----:B------:R-:W-:Y:S02]  /*05a0*/  FMUL R0, R0, UR5 ;  /* 0x0000000500007c20 */ /* 0x000fe40008400000 */
[----:B------:R-:W-:Y:S01]  /*05b0*/  IMAD.IADD R2, R7, 0x1, -R2 ;  /* 0x0000000107027824 */ /* 0x000fe200078e0a02 */
[----:B------:R-:W1:Y:S01]  /*05c0*/  @!UP0 S2UR UR11, SR_CgaCtaId ;  /* 0x00000000000b89c3 */ /* 0x000e620000008800 */
[----:B------:R-:W-:Y:S01]  /*05d0*/  VOTEU.ALL UP1, P1 ;  /* 0x00000000003f7886 */ /* 0x000fe20000820000 */
[----:B------:R-:W-:Y:S01]  /*05e0*/  @!UP0 UMOV UR10, 0x400 ;  /* 0x00000400000a8882 */ /* 0x000fe20000000000 */
[----:B------:R-:W-:Y:S01]  /*05f0*/  IMAD R2, R11, 0x4, R2 ;  /* 0x000000040b027824 */ /* 0x000fe200078e0202 */
[----:B0-----:R-:W-:Y:S01]  /*0600*/  R2UR UR4, R10 ;  /* 0x000000000a0472ca */ /* 0x001fe200000e0000 */
[----:B------:R-:W0:Y:S01]  /*0610*/  F2I.U32.TRUNC.NTZ R0, R0 ;  /* 0x0000000000007305 */ /* 0x000e22000020f000 */
[----:B------:R-:W-:Y:S01]  /*0620*/  @!UP1 UMOV UR13, 0x400 ;  /* 0x00000400000d9882 */ /* 0x000fe20000000000 */
[C---:B------:R-:W-:Y:S01]  /*0630*/  IMAD.SHL.U32 R23, R2.reuse, 0x4, RZ ;  /* 0x0000000402177824 */ /* 0x040fe200078e00ff */
[----:B------:R-:W-:Y:S01]  /*0640*/  SHF.R.S32.HI R7, RZ, 0x1f, R2 ;  /* 0x0000001fff077819 */ /* 0x000fe20000011402 */
[----:B------:R-:W2:Y:S01]  /*0650*/  @!UP1 S2UR UR16, SR_CgaCtaId ;  /* 0x00000000001099c3 */ /* 0x000ea20000008800 */
[----:B------:R-:W-:Y:S01]  /*0660*/  VOTEU.ALL UP2, P1 ;  /* 0x00000000003f7886 */ /* 0x000fe20000840000 */
[----:B------:R-:W-:Y:S01]  /*0670*/  VOTEU.ALL UP3, P1 ;  /* 0x00000000003f7886 */ /* 0x000fe20000860000 */
[----:B------:R-:W-:Y:S01]  /*0680*/  LEA.HI R7, R7, R2, RZ, 0x2 ;  /* 0x0000000207077211 */ /* 0x000fe200078f10ff */
[----:B------:R-:W-:Y:S01]  /*0690*/  VOTEU.ALL UP4, P1 ;  /* 0x00000000003f7886 */ /* 0x000fe20000880000 */
[----:B------:R-:W-:Y:S01]  /*06a0*/  LOP3.LUT R23, R2, 0xc, R23, 0x78, !PT ;  /* 0x0000000c02177812 */ /* 0x000fe200078e7817 */
[----:B------:R-:W-:Y:S01]  /*06b0*/  VOTEU.ALL UP5, P1 ;  /* 0x00000000003f7886 */ /* 0x000fe200008a0000 */
[----:B------:R-:W-:Y:S01]  /*06c0*/  LOP3.LUT R7, R7, 0xfffffffc, RZ, 0xc0, !PT ;  /* 0xfffffffc07077812 */ /* 0x000fe200078ec0ff */
[----:B------:R-:W-:Y:S01]  /*06d0*/  UIADD3 UR4, -UR4, URZ, URZ ;  /* 0x0000003f04047290 */ /* 0x000fe2000fffe13f */
[----:B0-----:R-:W-:-:S03]  /*06e0*/  R2UR UR9, R0 ;  /* 0x00000000000972ca */ /* 0x001fc600000e0000 */
[----:B------:R-:W-:Y:S01]  /*06f0*/  IMAD.IADD R7, R2, 0x1, -R7 ;  /* 0x0000000102077824 */ /* 0x000fe200078e0a07 */
[----:B------:R-:W-:Y:S01]  /*0700*/  UIMAD UR7, UR7, UR4, UR15 ;  /* 0x00000004070772a4 */ /* 0x000fe2000f8e020f */
[----:B------:R-:W0:Y:S01]  /*0710*/  LDC R2, c[0x0][0x140] ;  /* 0x00005000ff027b82 */ /* 0x000e220000000800 */
[----:B-1----:R-:W-:Y:S01]  /*0720*/  @!UP0 ULEA UR12, UR11, UR10, 0x18 ;  /* 0x0000000a0b0c8291 */ /* 0x002fe2000f8ec03f */
[----:B------:R-:W-:Y:S01]  /*0730*/  UMOV UR4, 0x20 ;  /* 0x0000002000047882 */ /* 0x000fe20000000000 */
[----:B------:R-:W-:-:S04]  /*0740*/  @!UP1 UIADD3 UR10, -UR18, 0x100000, URZ ;  /* 0x00100000120a9890 */ /* 0x000fc8000fffe13f */
[----:B------:R-:W-:Y:S02]  /*0750*/  @!UP1 USHF.L.U32 UR11, UR10, 0xb, URZ ;  /* 0x0000000b0a0b9899 */ /* 0x000fe4000800063f */
[----:B------:R-:W-:Y:S01]  /*0760*/  @!UP1 USHF.L.U32 UR10, UR10, 0x1, URZ ;  /* 0x000000010a0a9899 */ /* 0x000fe2000800063f */
[----:B------:R-:W-:Y:S01]  /*0770*/  ISETP.NE.AND P3, PT, R7, UR7, PT ;  /* 0x0000000707007c0c */ /* 0x000fe2000bf65270 */
[----:B------:R-:W-:-:S04]  /*0780*/  @!UP0 UIADD3 UR4, -UR4, 0x100000, URZ ;  /* 0x0010000004048890 */ /* 0x000fc8000fffe13f */
[----:B------:R-:W-:Y:S02]  /*0790*/  @!UP0 USHF.L.U32 UR5, UR4, 0xb, URZ ;  /* 0x0000000b04058899 */ /* 0x000fe4000800063f */
[----:B------:R-:W-:Y:S01]  /*07a0*/  @!UP0 USHF.L.U32 UR4, UR4, 0x1, URZ ;  /* 0x0000000104048899 */ /* 0x000fe2000800063f */
[----:B------:R-:W-:Y:S01]  /*07b0*/  VOTEU.ALL UP0, P0 ;  /* 0x00000000003f7886 */ /* 0x000fe20000000000 */
[----:B--2---:R-:W-:Y:S01]  /*07c0*/  @!UP1 ULEA UR13, UR16, UR13, 0x18 ;  /* 0x0000000d100d9291 */ /* 0x004fe2000f8ec03f */
[----:B------:R-:W-:Y:S01]  /*07d0*/  VOTEU.ALL UP1, P0 ;  /* 0x00000000003f7886 */ /* 0x000fe20000020000 */
[----:B------:R-:W-:Y:S01]  /*07e0*/  UIADD3 UR9, -UR9, URZ, URZ ;  /* 0x0000003f09097290 */ /* 0x000fe2000fffe13f */
[----:B------:R-:W-:Y:S02]  /*07f0*/  LOP3.LUT P0, RZ, R4, 0x7, RZ, 0xc0, !PT ;  /* 0x0000000704ff7812 */ /* 0x000fe4000780c0ff */
[----:B------:R-:W-:Y:S01]  /*0800*/  @P3 SHF.R.S32.HI R0, RZ, 0x1f, R23 ;  /* 0x0000001fff003819 */ /* 0x000fe20000011417 */
[----:B------:R-:W1:Y:S04]  /*0810*/  FENCE.VIEW.ASYNC.S ;  /* 0x00000000000073c6 */ /* 0x000e680000000000 */
[----:B-1----:R-:W1:Y:S01]  /*0820*/  @!UP0 SYNCS.EXCH.64 URZ, [UR12+0x50], UR4 ;  /* 0x000050040c3f85b2 */ /* 0x002e620008000100 */
[----:B------:R-:W-:-:S02]  /*0830*/  ISETP.LT.U32.AND P0, PT, R23, 0x8, !P0 ;  /* 0x000000081700780c */ /* 0x000fc40004701070 */
[----:B------:R-:W-:Y:S02]  /*0840*/  @P3 LEA.HI R0, R0, R23, RZ, 0x2 ;  /* 0x0000001700003211 */ /* 0x000fe400078f10ff */
[----:B0-----:R-:W-:Y:S02]  /*0850*/  ISETP.EQ.U32.AND P1, PT, R2, 0x1, PT ;  /* 0x000000010200780c */ /* 0x001fe40003f22070 */
[----:B------:R-:W-:Y:S02]  /*0860*/  @P3 SHF.R.S32.HI R0, RZ, 0x2, R0 ;  /* 0x00000002ff003819 */ /* 0x000fe40000011400 */
[----:B---3--:R-:W-:Y:S01]  /*0870*/  SEL R5, RZ, 0x1, !P0 ;  /* 0x00000001ff057807 */ /* 0x008fe20004000000 */
[----:B------:R0:W2:Y:S01]  /*0880*/  @!UP1 SYNCS.EXCH.64 URZ, [UR12+0x58], UR4 ;  /* 0x000058040c3f95b2 */ /* 0x0000a20008000100 */
[----:B------:R-:W-:Y:S01]  /*0890*/  NOP ;  /* 0x0000000000007918 */ /* 0x000fe20000000000 */
[----:B0-----:R-:W-:Y:S01]  /*08a0*/  UIMAD UR4, UR17, UR9, UR8 ;  /* 0x00000009110472a4 */ /* 0x001fe2000f8e0208 */
[----:B------:R0:W3:Y:S05]  /*08b0*/  @!UP2 SYNCS.EXCH.64 URZ, [UR13+0x30], UR10 ;  /* 0x0000300a0d3fa5b2 */ /* 0x0000ea0008000100 */
[----:B------:R-:W-:-:S04]  /*08c0*/  @P3 ISETP.NE.AND P4, PT, R0, UR4, PT ;  /* 0x0000000400003c0c */ /* 0x000fc8000bf85270 */
[----:B------:R-:W-:-:S04]  /*08d0*/  @P3 SEL R88, RZ, 0x1, P4 ;  /* 0x00000001ff583807 */ /* 0x000fc80002000000 */
[----:B------:R-:W-:Y:S01]  /*08e0*/  LOP3.LUT R88, R88, R5, RZ, 0xc0, !PT ;  /* 0x0000000558587212 */ /* 0x000fe200078ec0ff */
[----:B------:R0:W0:Y:S01]  /*08f0*/  @!UP3 SYNCS.EXCH.64 URZ, [UR13+0x38], UR10 ;  /* 0x0000380a0d3fb5b2 */ /* 0x0000220008000100 */
[----:B------:R0:W0:Y:S01]  /*0900*/  @!UP4 SYNCS.EXCH.64 URZ, [UR13+0x40], UR10 ;  /* 0x0000400a0d3fc5b2 */ /* 0x0000220008000100 */
[----:B------:R0:W0:Y:S01]  /*0910*/  @!UP5 SYNCS.EXCH.64 URZ, [UR13+0x48], UR10 ;  /* 0x0000480a0d3fd5b2 */ /* 0x0000220008000100 */
[----:B------:R-:W-:Y:S01]  /*0920*/  NOP ;  /* 0x0000000000007918 */ /* 0x000fe20000000000 */
[----:B-1----:R-:W-:Y:S05]  /*0930*/  @!P1 BRA `(.L_x_3) ;  /* 0x0000000000089947 */ /* 0x002fea0003800000 */
[----:B0-234-:R-:W-:Y:S01]  /*0940*/  UCGABAR_ARV ;  /* 0x00000000000079c7 */ /* 0x01dfe20008000000 */
[----:B------:R-:W-:Y:S05]  /*0950*/  BRA `(.L_x_4) ;  /* 0x0000000000047947 */ /* 0x000fea0003800000 */
.L_x_3:
[----:B0-234-:R-:W-:Y:S01]  /*0960*/  NOP ;  /* 0x0000000000007918 */ /* 0x01dfe20000000000 */
.L_x_4:
[----:B------:R-:W-:Y:S01]  /*0970*/  ULDC.64 UR4, c[0x0][0x598] ;  /* 0x0001660000047ab9 */ /* 0x000fe20000000a00 */
[----:B------:R-:W-:Y:S01]  /*0980*/  ULDC.64 UR36, c[0x0][0x208] ;  /* 0x0000820000247ab9 */ /* 0x000fe20000000a00 */
[----:B------:R-:W-:-:S04]  /*0990*/  ISETP.NE.U32.AND P0, PT, RZ, UR4, PT ;  /* 0x00000004ff007c0c */ /* 0x000fc8000bf05070 */
[----:B------:R-:W-:-:S13]  /*09a0*/  ISETP.NE.AND.EX P0, PT, RZ, UR5, PT, P0 ;  /* 0x00000005ff007c0c */ /* 0x000fda000bf05300 */
[----:B------:R-:W-:Y:S05]  /*09b0*/  @!P0 BRA `(.L_x_5) ;  /* 0x00000000001c8947 */ /* 0x000fea0003800000 */
[----:B------:R-:W0:Y:S02]  /*09c0*/  LDC.64 R6, c[0x0][0x598] ;  /* 0x00016600ff067b82 */ /* 0x000e240000000a00 */
[----:B0-----:R-:W2:Y:S02]  /*09d0*/  LDG.E.64 R6, desc[UR36][R6.64] ;  /* 0x0000002406067981 */ /* 0x001ea4000c1e1b00 */
[----:B--2---:R-:W-:-:S04]  /*09e0*/  ISETP.NE.U32.AND P0, PT, R6, RZ, PT ;  /* 0x000000ff0600720c */ /* 0x004fc80003f05070 */
[----:B------:R-:W-:-:S13]  /*09f0*/  ISETP.NE.AND.EX P0, PT, R7, RZ, PT, P0 ;  /* 0x000000ff0700720c */ /* 0x000fda0003f05300 */
[----:B------:R-:W-:Y:S05]  /*0a00*/  @!P0 BRA `(.L_x_5) ;  /* 0x0000000000088947 */ /* 0x000fea0003800000 */
[----:B------:R0:W5:Y:S01]  /*0a10*/  LD.E R89, desc[UR36][R6.64] ;  /* 0x0000002406597980 */ /* 0x000162000c101900 */
[----:B------:R-:W-:Y:S05]  /*0a20*/  BRA `(.L_x_6) ;  /* 0x0000000000247947 */ /* 0x000fea0003800000 */
.L_x_5:
[----:B------:R-:W-:Y:S02]  /*0a30*/  ULDC.64 UR4, c[0x0][0x588] ;  /* 0x0001620000047ab9 */ /* 0x000fe40000000a00 */
[----:B------:R-:W-:-:S04]  /*0a40*/  ISETP.NE.U32.AND P0, PT, RZ, UR4, PT ;  /* 0x00000004ff007c0c */ /* 0x000fc8000bf05070 */
[----:B------:R-:W-:-:S13]  /*0a50*/  ISETP.NE.AND.EX P0, PT, RZ, UR5, PT, P0 ;  /* 0x00000005ff007c0c */ /* 0x000fda000bf05300 */
[----:B------:R-:W-:Y:S05]  /*0a60*/  @!P0 BRA `(.L_x_7) ;  /* 0x00000000000c8947 */ /* 0x000fea0003800000 */
[----:B------:R-:W0:Y:S02]  /*0a70*/  LDC.64 R6, c[0x0][0x588] ;  /* 0x00016200ff067b82 */ /* 0x000e240000000a00 */
[----:B0-----:R1:W5:Y:S01]  /*0a80*/  LDG.E R89, desc[UR36][R6.64] ;  /* 0x0000002406597981 */ /* 0x001362000c1e1900 */
[----:B------:R-:W-:Y:S05]  /*0a90*/  BRA `(.L_x_6) ;  /* 0x0000000000087947 */ /* 0x000fea0003800000 */
.L_x_7:
[----:B------:R-:W-:Y:S02]  /*0aa0*/  ULDC UR4, c[0x0][0x580] ;  /* 0x0001600000047ab9 */ /* 0x000fe40000000800 */
[----:B------:R-:W-:-:S07]  /*0ab0*/  IMAD.U32 R89, RZ, RZ, UR4 ;  /* 0x00000004ff597e24 */ /* 0x000fce000f8e00ff */
.L_x_6:
[----:B------:R-:W-:Y:S02]  /*0ac0*/  ULDC.64 UR4, c[0x0][0x5a0] ;  /* 0x0001680000047ab9 */ /* 0x000fe40000000a00 */
[----:B------:R-:W-:-:S04]  /*0ad0*/  ISETP.NE.U32.AND P0, PT, RZ, UR4, PT ;  /* 0x00000004ff007c0c */ /* 0x000fc8000bf05070 */
[----:B------:R-:W-:-:S13]  /*0ae0*/  ISETP.NE.AND.EX P0, PT, RZ, UR5, PT, P0 ;  /* 0x00000005ff007c0c */ /* 0x000fda000bf05300 */
[----:B------:R-:W-:Y:S05]  /*0af0*/  @!P0 BRA `(.L_x_8) ;  /* 0x00000000001c8947 */ /* 0x000fea0003800000 */
[----:B01----:R-:W0:Y:S02]  /*0b00*/  LDC.64 R6, c[0x0][0x5a0] ;  /* 0x00016800ff067b82 */ /* 0x003e240000000a00 */
[----:B0-----:R-:W2:Y:S02]  /*0b10*/  LDG.E.64 R6, desc[UR36][R6.64] ;  /* 0x0000002406067981 */ /* 0x001ea4000c1e1b00 */
[----:B--2---:R-:W-:-:S04]  /*0b20*/  ISETP.NE.U32.AND P0, PT, R6, RZ, PT ;  /* 0x000000ff0600720c */ /* 0x004fc80003f05070 */
[----:B------:R-:W-:-:S13]  /*0b30*/  ISETP.NE.AND.EX P0, PT, R7, RZ, PT, P0 ;  /* 0x000000ff0700720c */ /* 0x000fda0003f05300 */
[----:B------:R-:W-:Y:S05]  /*0b40*/  @!P0 BRA `(.L_x_8) ;  /* 0x0000000000088947 */ /* 0x000fea0003800000 */
[----:B------:R0:W5:Y:S01]  /*0b50*/  LD.E R90, desc[UR36][R6.64] ;  /* 0x00000024065a7980 */ /* 0x000162000c101900 */
[----:B------:R-:W-:Y:S05]  /*0b60*/  BRA `(.L_x_9) ;  /* 0x0000000000247947 */ /* 0x000fea0003800000 */
.L_x_8:
[----:B------:R-:W-:Y:S02]  /*0b70*/  ULDC.64 UR4, c[0x0][0x590] ;  /* 0x0001640000047ab9 */ /* 0x000fe40000000a00 */
[----:B------:R-:W-:-:S04]  /*0b80*/  ISETP.NE.U32.AND P0, PT, RZ, UR4, PT ;  /* 0x00000004ff007c0c */ /* 0x000fc8000bf05070 */
[----:B------:R-:W-:-:S13]  /*0b90*/  ISETP.NE.AND.EX P0, PT, RZ, UR5, PT, P0 ;  /* 0x00000005ff007c0c */ /* 0x000fda000bf05300 */
[----:B------:R-:W-:Y:S05]  /*0ba0*/  @!P0 BRA `(.L_x_10) ;  /* 0x00000000000c8947 */ /* 0x000fea0003800000 */
[----:B------:R-:W2:Y:S02]  /*0bb0*/  LDC.64 R90, c[0x0][0x590] ;  /* 0x00016400ff5a7b82 */ /* 0x000ea40000000a00 */
[----:B--2---:R2:W5:Y:S01]  /*0bc0*/  LDG.E R90, desc[UR36][R90.64] ;  /* 0x000000245a5a7981 */ /* 0x004562000c1e1900 */
[----:B------:R-:W-:Y:S05]  /*0bd0*/  BRA `(.L_x_9) ;  /* 0x0000000000087947 */ /* 0x000fea0003800000 */
.L_x_10:
[----:B------:R-:W-:Y:S02]  /*0be0*/  ULDC UR4, c[0x0][0x584] ;  /* 0x0001610000047ab9 */ /* 0x000fe40000000800 */
[----:B------:R-:W-:-:S07]  /*0bf0*/  IMAD.U32 R90, RZ, RZ, UR4 ;  /* 0x00000004ff5a7e24 */ /* 0x000fce000f8e00ff */
.L_x_9:
[----:B------:R-:W-:Y:S01]  /*0c00*/  ULDC UR4, c[0x0][0x65c] ;  /* 0x0001970000047ab9 */ /* 0x000fe20000000800 */
[----:B01----:R-:W0:Y:S01]  /*0c10*/  LDC.64 R6, c[0x0][0x650] ;  /* 0x00019400ff067b82 */ /* 0x003e220000000a00 */
[----:B------:R-:W-:Y:S01]  /*0c20*/  UISETP.NE.AND UP2, UPT, UR4, 0x1, UPT ;  /* 0x000000010400788c */ /* 0x000fe2000bf45270 */
[----:B------:R-:W-:Y:S01]  /*0c30*/  IMAD.MOV.U32 R18, RZ, RZ, -0x1 ;  /* 0xffffffffff127424 */ /* 0x000fe200078e00ff */
[----:B------:R-:W-:Y:S01]  /*0c40*/  UISETP.NE.AND UP0, UPT, UR19, 0x2, UPT ;  /* 0x000000021300788c */ /* 0x000fe2000bf05270 */
[----:B------:R-:W-:Y:S01]  /*0c50*/  IMAD.MOV.U32 R2, RZ, RZ, -0x1 ;  /* 0xffffffffff027424 */ /* 0x000fe200078e00ff */
[----:B------:R-:W-:Y:S01]  /*0c60*/  UP2UR UR61, UPR, URZ, 0x4 ;  /* 0x000000043f3d7883 */ /* 0x000fe20008000000 */
[----:B------:R-:W-:-:S06]  /*0c70*/  IMAD.MOV.U32 R19, RZ, RZ, -0x1 ;  /* 0xffffffffff137424 */ /* 0x000fcc00078e00ff */
[----:B------:R-:W-:Y:S01]  /*0c80*/  @UP2 ULDC UR12, c[0x0][0x10] ;  /* 0x00000400000c2ab9 */ /* 0x000fe20000000800 */
[----:B------:R-:W-:Y:S01]  /*0c90*/  @UP2 UMOV UR4, UR8 ;  /* 0x0000000800042c82 */ /* 0x000fe20008000000 */
[----:B------:R-:W-:Y:S01]  /*0ca0*/  @UP2 UMOV UR5, URZ ;  /* 0x0000003f00052c82 */ /* 0x000fe20008000000 */
[----:B------:R-:W-:Y:S01]  /*0cb0*/  @!UP2 ULDC UR16, c[0x0][0xc] ;  /* 0x000003000010aab9 */ /* 0x000fe20000000800 */
[----:B------:R-:W-:Y:S01]  /*0cc0*/  @UP2 UIMAD.WIDE.U32 UR12, UR15, UR12, UR4 ;  /* 0x0000000c0f0c22a5 */ /* 0x000fe2000f8e0004 */
[----:B------:R-:W-:Y:S02]  /*0cd0*/  ULDC UR10, c[0x0][0xc] ;  /* 0x00000300000a7ab9 */ /* 0x000fe40000000800 */
[----:B------:R-:W-:Y:S01]  /*0ce0*/  @UP2 UMOV UR4, URZ ;  /* 0x0000003f00042c82 */ /* 0x000fe20008000000 */
[----:B------:R-:W-:Y:S01]  /*0cf0*/  ULDC UR11, c[0x0][0x10] ;  /* 0x00000400000b7ab9 */ /* 0x000fe20000000800 */
[----:B------:R-:W-:Y:S01]  /*0d00*/  @UP2 UIADD3 UR18, UR13, UR4, URZ ;  /* 0x000000040d122290 */ /* 0x000fe2000fffe03f */
[----:B------:R-:W-:-:S02]  /*0d10*/  UMOV UR5, URZ ;  /* 0x0000003f00057c82 */ /* 0x000fc40008000000 */
[----:B------:R-:W-:Y:S01]  /*0d20*/  UMOV UR4, UR15 ;  /* 0x0000000f00047c82 */ /* 0x000fe20008000000 */
[----:B------:R-:W-:Y:S02]  /*0d30*/  UIMAD.WIDE.U32 UR10, UR10, UR11, URZ ;  /* 0x0000000b0a0a72a5 */ /* 0x000fe4000f8e003f */
[----:B------:R-:W-:Y:S01]  /*0d40*/  @!UP2 UIMAD.WIDE.U32 UR4, UR8, UR16, UR4 ;  /* 0x000000100804a2a5 */ /* 0x000fe2000f8e0004 */
[----:B------:R-:W-:Y:S02]  /*0d50*/  ULDC UR13, c[0x0][0x14] ;  /* 0x00000500000d7ab9 */ /* 0x000fe40000000800 */
[----:B------:R-:W-:Y:S02]  /*0d60*/  UIMAD.WIDE.U32 UR46, UR10, UR13, URZ ;  /* 0x0000000d0a2e72a5 */ /* 0x000fe4000f8e003f */
[----:B------:R-:W-:Y:S02]  /*0d70*/  UIMAD UR10, UR11, UR13, URZ ;  /* 0x0000000d0b0a72a4 */ /* 0x000fe4000f8e023f */
[----:B------:R-:W-:Y:S01]  /*0d80*/  @!UP2 UMOV UR12, UR4 ;  /* 0x00000004000cac82 */ /* 0x000fe20008000000 */
[----:B------:R-:W-:Y:S01]  /*0d90*/  @!UP2 UMOV UR18, UR5 ;  /* 0x000000050012ac82 */ /* 0x000fe20008000000 */
[----:B------:R-:W-:-:S02]  /*0da0*/  UIADD3 UR20, UR47, UR10, URZ ;  /* 0x0000000a2f147290 */ /* 0x000fc4000fffe03f */
[----:B------:R-:W-:-:S04]  /*0db0*/  UIADD3 UR4, UP1, UR12, UR46, URZ ;  /* 0x0000002e0c047290 */ /* 0x000fc8000ff3e03f */
[----:B------:R-:W-:Y:S02]  /*0dc0*/  UIADD3.X UR5, UR18, UR20, URZ, UP1, !UPT ;  /* 0x0000001412057290 */ /* 0x000fe40008ffe43f */
[----:B------:R-:W-:Y:S01]  /*0dd0*/  IMAD.U32 R22, RZ, RZ, UR20 ;  /* 0x00000014ff167e24 */ /* 0x000fe2000f8e00ff */
[----:B------:R-:W-:Y:S02]  /*0de0*/  USEL UR4, UR4, UR12, !UP0 ;  /* 0x0000000c04047287 */ /* 0x000fe4000c000000 */
[----:B------:R-:W-:-:S04]  /*0df0*/  USEL UR5, UR5, UR18, !UP0 ;  /* 0x0000001205057287 */ /* 0x000fc8000c000000 */
[----:B0-----:R-:W-:Y:S01]  /*0e00*/  ISETP.LE.U32.AND P0, PT, R6, UR4, PT ;  /* 0x0000000406007c0c */ /* 0x001fe2000bf03070 */
[----:B------:R-:W-:Y:S02]  /*0e10*/  IMAD.U32 R16, RZ, RZ, UR4 ;  /* 0x00000004ff107e24 */ /* 0x000fe4000f8e00ff */
[----:B------:R-:W-:Y:S02]  /*0e20*/  IMAD.U32 R0, RZ, RZ, UR5 ;  /* 0x00000005ff007e24 */ /* 0x000fe4000f8e00ff */
[----:B------:R-:W-:-:S03]  /*0e30*/  IMAD.U32 R17, RZ, RZ, UR5 ;  /* 0x00000005ff117e24 */ /* 0x000fc6000f8e00ff */
[----:B------:R-:W-:Y:S02]  /*0e40*/  ISETP.GE.U32.AND.EX P0, PT, R0, R7, PT, P0 ;  /* 0x000000070000720c */ /* 0x000fe40003f06100 */
[----:B------:R-:W-:-:S11]  /*0e50*/  PRMT R0, RZ, 0x7610, R0 ;  /* 0x00007610ff007816 */ /* 0x000fd60000000000 */
[----:B------:R-:W-:Y:S05]  /*0e60*/  @P0 BRA `(.L_x_11) ;  /* 0x0000000400500947 */ /* 0x000fea0003800000 */
[----:B------:R-:W-:Y:S01]  /*0e70*/  ULDC.64 UR18, c[0x0][0x628] ;  /* 0x00018a0000127ab9 */ /* 0x000fe20000000a00 */
[C---:B------:R-:W-:Y:S01]  /*0e80*/  R2UR UR20, R16.reuse ;  /* 0x00000000101472ca */ /* 0x040fe200000e0000 */
[----:B------:R-:W-:Y:S01]  /*0e90*/  ULDC UR16, c[0x0][0x630] ;  /* 0x00018c0000107ab9 */ /* 0x000fe20000000800 */
[----:B------:R-:W-:Y:S02]  /*0ea0*/  ISETP.NE.U32.AND P0, PT, RZ, UR18, PT ;  /* 0x00000012ff007c0c */ /* 0x000fe4000bf05070 */
[----:B------:R-:W-:Y:S02]  /*0eb0*/  R2UR UR4, R16 ;  /* 0x00000000100472ca */ /* 0x000fe400000e0000 */
[----:B------:R-:W-:Y:S02]  /*0ec0*/  ISETP.NE.AND.EX P0, PT, RZ, UR19, PT, P0 ;  /* 0x00000013ff007c0c */ /* 0x000fe4000bf05300 */
[----:B------:R-:W-:-:S11]  /*0ed0*/  R2UR UR5, R17 ;  /* 0x00000000110572ca */ /* 0x000fd600000e0000 */
[----:B------:R-:W-:Y:S05]  /*0ee0*/  @!P0 BRA `(.L_x_12) ;  /* 0x0000000000308947 */ /* 0x000fea0003800000 */
[----:B------:R-:W-:Y:S01]  /*0ef0*/  R2UR UR4, R16 ;  /* 0x00000000100472ca */ /* 0x000fe200000e0000 */
[----:B------:R-:W-:Y:S01]  /*0f00*/  ULDC UR12, c[0x0][0x634] ;  /* 0x00018d00000c7ab9 */ /* 0x000fe20000000800 */
[----:B------:R-:W-:-:S11]  /*0f10*/  R2UR UR15, R17 ;  /* 0x00000000110f72ca */ /* 0x000fd600000e0000 */
[----:B------:R-:W-:-:S04]  /*0f20*/  UIADD3 UR12, UP1, UR4, UR12, URZ ;  /* 0x0000000c040c7290 */ /* 0x000fc8000ff3e03f */
[----:B------:R-:W-:-:S04]  /*0f30*/  UIADD3.X UR15, URZ, UR15, URZ, UP1, !UPT ;  /* 0x0000000f3f0f7290 */ /* 0x000fc80008ffe43f */
[----:B------:R-:W-:-:S04]  /*0f40*/  UIMAD.WIDE.U32 UR4, UR15, UR18, URZ ;  /* 0x000000120f0472a5 */ /* 0x000fc8000f8e003f */
[----:B------:R-:W-:Y:S02]  /*0f50*/  UIMAD.WIDE.U32 UR10, UP1, UR12, UR19, UR4 ;  /* 0x000000130c0a72a5 */ /* 0x000fe4000f820004 */
[----:B------:R-:W-:Y:S02]  /*0f60*/  UIMAD.WIDE.U32 UR4, UR12, UR18, URZ ;  /* 0x000000120c0472a5 */ /* 0x000fe4000f8e003f */
[----:B------:R-:W-:Y:S02]  /*0f70*/  UIADD3.X UR13, URZ, URZ, URZ, UP1, !UPT ;  /* 0x0000003f3f0d7290 */ /* 0x000fe40008ffe43f */
[----:B------:R-:W-:Y:S01]  /*0f80*/  UIADD3 URZ, UP1, UR5, UR10, URZ ;  /* 0x0000000a053f7290 */ /* 0x000fe2000ff3e03f */
[----:B------:R-:W-:-:S03]  /*0f90*/  UMOV UR12, UR11 ;  /* 0x0000000b000c7c82 */ /* 0x000fc60008000000 */
[----:B------:R-:W-:-:S12]  /*0fa0*/  UIMAD.WIDE.U32.X UR4, UR15, UR19, UR12, UP1 ;  /* 0x000000130f0472a5 */ /* 0x000fd800088e040c */
.L_x_12:
[----:B------:R-:W-:Y:S01]  /*0fb0*/  USHF.R.U64 UR4, UR4, UR16, UR5 ;  /* 0x0000001004047299 */ /* 0x000fe20008001205 */
[----:B------:R-:W-:Y:S01]  /*0fc0*/  R2UR UR11, R17 ;  /* 0x00000000110b72ca */ /* 0x000fe200000e0000 */
[----:B------:R-:W-:Y:S02]  /*0fd0*/  USHF.R.U32.HI UR5, URZ, UR16, UR5 ;  /* 0x000000103f057299 */ /* 0x000fe40008011605 */
[----:B------:R-:W-:Y:S01]  /*0fe0*/  UIADD3 UR12, UP1, URZ, -UR4, URZ ;  /* 0x800000043f0c7290 */ /* 0x000fe2000ff3e03f */
[----:B------:R-:W-:Y:S01]  /*0ff0*/  ULDC.64 UR18, c[0x0][0x620] ;  /* 0x0001880000127ab9 */ /* 0x000fe20000000a00 */
[----:B------:R-:W-:Y:S02]  /*1000*/  UISETP.NE.AND UP2, UPT, UR61, URZ, UPT ;  /* 0x0000003f3d00728c */ /* 0x000fe4000bf45270 */
[----:B------:R-:W-:Y:S01]  /*1010*/  UIADD3.X UR5, URZ, ~UR5, URZ, UP1, !UPT ;  /* 0x800000053f057290 */ /* 0x000fe20008ffe43f */
[----:B------:R-:W-:Y:S01]  /*1020*/  UMOV UR10, UR20 ;  /* 0x00000014000a7c82 */ /* 0x000fe20008000000 */
[----:B------:R-:W-:-:S02]  /*1030*/  ULDC UR13, c[0x0][0x618] ;  /* 0x00018600000d7ab9 */ /* 0x000fc40000000800 */
[----:B------:R-:W-:Y:S02]  /*1040*/  UIMAD UR5, UR5, UR18, URZ ;  /* 0x00000012050572a4 */ /* 0x000fe4000f8e023f */
[----:B------:R-:W-:Y:S02]  /*1050*/  UIMAD.WIDE.U32 UR10, UR12, UR18, UR10 ;  /* 0x000000120c0a72a5 */ /* 0x000fe4000f8e000a */
[----:B------:R-:W-:Y:S02]  /*1060*/  UIMAD UR12, UR12, UR19, UR5 ;  /* 0x000000130c0c72a4 */ /* 0x000fe4000f8e0205 */
[----:B------:R-:W-:Y:S02]  /*1070*/  @UP2 UIMAD UR7, UR17, UR9, UR8 ;  /* 0x00000009110722a4 */ /* 0x000fe4000f8e0208 */
[----:B------:R-:W-:Y:S01]  /*1080*/  UIADD3 UR11, UR11, UR12, URZ ;  /* 0x0000000c0b0b7290 */ /* 0x000fe2000fffe03f */
[----:B------:R-:W-:Y:S01]  /*1090*/  ULDC.64 UR8, c[0x0][0x640] ;  /* 0x0001900000087ab9 */ /* 0x000fe20000000a00 */
[----:B------:R-:W-:-:S02]  /*10a0*/  ULDC UR15, c[0x0][0x608] ;  /* 0x00018200000f7ab9 */ /* 0x000fc40000000800 */
[----:B------:R-:W-:Y:S01]  /*10b0*/  USHF.R.U64 UR20, UR10, UR13, UR11 ;  /* 0x0000000d0a147299 */ /* 0x000fe2000800120b */
[----:B------:R-:W-:Y:S01]  /*10c0*/  ISETP.NE.U32.AND P0, PT, RZ, UR8, PT ;  /* 0x00000008ff007c0c */ /* 0x000fe2000bf05070 */
[----:B------:R-:W-:Y:S01]  /*10d0*/  USHF.R.U32.HI UR11, URZ, UR13, UR11 ;  /* 0x0000000d3f0b7299 */ /* 0x000fe2000801160b */
[----:B------:R-:W-:Y:S02]  /*10e0*/  ULDC UR21, c[0x0][0x658] ;  /* 0x0001960000157ab9 */ /* 0x000fe40000000800 */
[----:B------:R-:W-:Y:S01]  /*10f0*/  ISETP.NE.AND.EX P0, PT, RZ, UR9, PT, P0 ;  /* 0x00000009ff007c0c */ /* 0x000fe2000bf05300 */
[----:B------:R-:W-:Y:S02]  /*1100*/  USHF.R.U64 UR25, UR20, UR15, UR11 ;  /* 0x0000000f14197299 */ /* 0x000fe4000800120b */
[----:B------:R-:W-:Y:S01]  /*1110*/  USHF.R.U32.HI UR11, URZ, UR15, UR11 ;  /* 0x0000000f3f0b7299 */ /* 0x000fe2000801160b */
[----:B------:R-:W-:Y:S01]  /*1120*/  UMOV UR10, 0xffffffff ;  /* 0xffffffff000a7882 */ /* 0x000fe20000000000 */
[----:B------:R-:W-:Y:S01]  /*1130*/  ULDC UR5, c[0x0][0x600] ;  /* 0x0001800000057ab9 */ /* 0x000fe20000000800 */
[----:B------:R-:W-:-:S02]  /*1140*/  USHF.L.U32 UR10, UR10, UR21, URZ ;  /* 0x000000150a0a7299 */ /* 0x000fc4000800063f */
[----:B------:R-:W-:Y:S02]  /*1150*/  USHF.R.U64 UR26, UR25, UR21, UR11 ;  /* 0x00000015191a7299 */ /* 0x000fe4000800120b */
[----:B------:R-:W-:Y:S02]  /*1160*/  ULOP3.LUT UR15, URZ, UR10, URZ, 0x33, !UPT ;  /* 0x0000000a3f0f7292 */ /* 0x000fe4000f8e333f */
[----:B------:R-:W-:Y:S02]  /*1170*/  UIADD3 UR19, UR5, -0x1, URZ ;  /* 0xffffffff05137890 */ /* 0x000fe4000fffe03f */
[----:B------:R-:W-:Y:S01]  /*1180*/  USHF.R.U32.HI UR11, URZ, UR21, UR11 ;  /* 0x000000153f0b7299 */ /* 0x000fe2000801160b */
[----:B------:R-:W-:Y:S01]  /*1190*/  ULDC UR22, c[0x0][0x648] ;  /* 0x0001920000167ab9 */ /* 0x000fe20000000800 */
[----:B------:R-:W-:Y:S01]  /*11a0*/  ULDC UR23, c[0x0][0x638] ;  /* 0x00018e0000177ab9 */ /* 0x000fe20000000800 */
[----:B------:R-:W-:Y:S01]  /*11b0*/  UMOV UR24, 0x1 ;  /* 0x0000000100187882 */ /* 0x000fe20000000000 */
[----:B------:R-:W-:Y:S01]  /*11c0*/  UMOV UR10, UR26 ;  /* 0x0000001a000a7c82 */ /* 0x000fe20008000000 */
[----:B------:R-:W-:Y:S07]  /*11d0*/  @!P0 BRA `(.L_x_13) ;  /* 0x0000000000308947 */ /* 0x000fee0003800000 */
[----:B------:R-:W-:Y:S02]  /*11e0*/  ULDC UR16, c[0x0][0x64c] ;  /* 0x0001930000107ab9 */ /* 0x000fe40000000800 */
        /* <DEDUP_REMOVED lines=8> */
[----:B------:R-:W-:-:S07]  /*1270*/  UIMAD.WIDE.U32.X UR8, UR18, UR9, UR16, UP1 ;  /* 0x00000009120872a5 */ /* 0x000fce00088e0410 */
[----:B------:R-:W-:Y:S01]  /*1280*/  UMOV UR10, UR8 ;  /* 0x00000008000a7c82 */ /* 0x000fe20008000000 */
[----:B------:R-:W-:-:S05]  /*1290*/  UMOV UR11, UR9 ;  /* 0x00000009000b7c82 */ /* 0x000fca0008000000 */
.L_x_13:
[----:B------:R-:W-:Y:S01]  /*12a0*/  USHF.R.U64 UR9, UR10, UR22, UR11 ;  /* 0x000000160a097299 */ /* 0x000fe2000800120b */
[----:B------:R-:W-:Y:S01]  /*12b0*/  IMAD.MOV.U32 R0, RZ, RZ, 0x1 ;  /* 0x00000001ff007424 */ /* 0x000fe200078e00ff */
[----:B------:R-:W-:Y:S01]  /*12c0*/  USHF.L.U32 UR8, UR24, UR21, URZ ;  /* 0x0000001518087299 */ /* 0x000fe2000800063f */
[----:B------:R-:W-:Y:S01]  /*12d0*/  IMAD.U32 R19, RZ, RZ, UR4 ;  /* 0x00000004ff137e24 */ /* 0x000fe2000f8e00ff */
[----:B------:R-:W-:Y:S02]  /*12e0*/  ULOP3.LUT UR15, UR25, UR15, URZ, 0xc0, !UPT ;  /* 0x0000000f190f7292 */ /* 0x000fe4000f8ec03f */
[----:B------:R-:W-:Y:S02]  /*12f0*/  UIADD3 UR10, -UR9, URZ, URZ ;  /* 0x0000003f090a7290 */ /* 0x000fe4000fffe13f */
[----:B------:R-:W-:Y:S02]  /*1300*/  UIMAD UR15, UR8, UR9, UR15 ;  /* 0x00000009080f72a4 */ /* 0x000fe4000f8e020f */
[----:B------:R-:W-:-:S02]  /*1310*/  ULOP3.LUT UR19, UR20, UR19, URZ, 0xc0, !UPT ;  /* 0x0000001314137292 */ /* 0x000fc4000f8ec03f */
[----:B------:R-:W-:Y:S01]  /*1320*/  UIMAD UR8, UR10, UR23, UR26 ;  /* 0x000000170a0872a4 */ /* 0x000fe2000f8e021a */
[----:B------:R-:W-:Y:S01]  /*1330*/  ULDC UR9, c[0x0][0x610] ;  /* 0x0001840000097ab9 */ /* 0x000fe20000000800 */
[----:B------:R-:W-:Y:S02]  /*1340*/  UISETP.NE.AND UP1, UPT, UR61, URZ, UPT ;  /* 0x0000003f3d00728c */ /* 0x000fe4000bf25270 */
[----:B------:R-:W-:Y:S02]  /*1350*/  UIMAD UR7, UR15, UR9, UR7 ;  /* 0x000000090f0772a4 */ /* 0x000fe4000f8e0207 */
[----:B------:R-:W-:-:S04]  /*1360*/  UIMAD UR8, UR8, UR5, UR19 ;  /* 0x00000005080872a4 */ /* 0x000fc8000f8e0213 */
[----:B------:R-:W-:Y:S02]  /*1370*/  USEL UR5, UR8, UR7, !UP1 ;  /* 0x0000000708057287 */ /* 0x000fe4000c800000 */
[----:B------:R-:W-:-:S04]  /*1380*/  USEL UR7, UR7, UR8, !UP1 ;  /* 0x0000000807077287 */ /* 0x000fc8000c800000 */
[----:B------:R-:W-:Y:S02]  /*1390*/  IMAD.U32 R2, RZ, RZ, UR5 ;  /* 0x00000005ff027e24 */ /* 0x000fe4000f8e00ff */
[----:B------:R-:W-:-:S07]  /*13a0*/  IMAD.U32 R18, RZ, RZ, UR7 ;  /* 0x00000007ff127e24 */ /* 0x000fce000f8e00ff */
.L_x_11:
[----:B------:R-:W-:Y:S05]  /*13b0*/  @!P1 BRA `(.L_x_14) ;  /* 0x00000000000c9947 */ /* 0x000fea0003800000 */
[----:B------:R-:W-:Y:S01]  /*13c0*/  UCGABAR_WAIT ;  /* 0x0000000000007dc7 */ /* 0x000fe20008000000 */
[----:B------:R-:W-:Y:S01]  /*13d0*/  CCTL.IVALL ;  /* 0x00000000ff00798f */ /* 0x000fe20002000000 */
[----:B------:R-:W-:Y:S05]  /*13e0*/  BRA `(.L_x_15) ;  /* 0x0000000000047947 */ /* 0x000fea0003800000 */
.L_x_14:
[----:B------:R-:W-:Y:S06]  /*13f0*/  BAR.SYNC.DEFER_BLOCKING 0x0 ;  /* 0x0000000000007b1d */ /* 0x000fec0000010000 */
.L_x_15:
[----:B------:R-:W-:Y:S02]  /*1400*/  ULDC UR4, c[0x0][0x28c] ;  /* 0x0000a30000047ab9 */ /* 0x000fe40000000800 */
[----:B------:R-:W-:-:S04]  /*1410*/  UIADD3 UR4, UR4, 0x7f, URZ ;  /* 0x0000007f04047890 */ /* 0x000fc8000fffe03f */
[----:B------:R-:W-:-:S04]  /*1420*/  USHF.R.S32.HI UR5, URZ, 0x1f, UR4 ;  /* 0x0000001f3f057899 */ /* 0x000fc80008011404 */
[----:B------:R-:W-:-:S04]  /*1430*/  ULEA.HI UR5, UR5, UR4, URZ, 0x7 ;  /* 0x0000000405057291 */ /* 0x000fc8000f8f383f */
[----:B------:R-:W-:Y:S01]  /*1440*/  USHF.R.S32.HI UR39, URZ, 0x7, UR5 ;  /* 0x000000073f277899 */ /* 0x000fe20008011405 */
[----:B------:R-:W-:Y:S11]  /*1450*/  @!P2 BRA `(.L_x_16) ;  /* 0x000000540050a947 */ /* 0x000ff60003800000 */
[----:B------:R-:W-:-:S06]  /*1460*/  UISETP.GT.U32.AND UP1, UPT, UR14, 0x1, UPT ;  /* 0x000000010e00788c */ /* 0x000fcc000bf24070 */
[----:B------:R-:W-:-:S13]  /*1470*/  PLOP3.LUT P0, PT, PT, PT, UP1, 0x80, 0x0 ;  /* 0x000000000000781c */ /* 0x000fda0003f0f018 */
[----:B------:R-:W-:Y:S05]  /*1480*/  @P0 EXIT ;  /* 0x000000000000094d */ /* 0x000fea0003800000 */
.L_x_17:
[----:B------:R-:W-:-:S08]  /*1490*/  NOP ;  /* 0x0000000000007918 */ /* 0x000fd00000000000 */
[----:B------:R-:W0:Y:S02]  /*14a0*/  USETMAXREG.TRY_ALLOC.CTAPOOL UP1, 0xe8 ;  /* 0x000000e8000079c8 */ /* 0x000e240008020600 */
[----:B0-----:R-:W-:-:S13]  /*14b0*/  PLOP3.LUT P0, PT, PT, PT, UP1, 0x80, 0x0 ;  /* 0x000000000000781c */ /* 0x001fda0003f0f018 */
[----:B------:R-:W-:Y:S05]  /*14c0*/  @!P0 BRA `(.L_x_17) ;  /* 0xfffffffc00f08947 */ /* 0x000fea000383ffff */
[----:B------:R-:W-:-:S13]  /*14d0*/  LOP3.LUT P0, RZ, R0, 0xff, RZ, 0xc0, !PT ;  /* 0x000000ff00ff7812 */ /* 0x000fda000780c0ff */
[----:B------:R-:W-:Y:S05]  /*14e0*/  @!P0 EXIT ;  /* 0x000000000000894d */ /* 0x000fea0003800000 */
[----:B------:R-:W0:Y:S01]  /*14f0*/  S2UR UR5, SR_CgaCtaId ;  /* 0x00000000000579c3 */ /* 0x000e220000008800 */
[CC--:B------:R-:W-:Y:S01]  /*1500*/  LEA.HI R0, R9.reuse, R4.reuse, RZ, 0x2 ;  /* 0x0000000409007211 */ /* 0x0c0fe200078f10ff */
[----:B------:R-:W-:Y:S01]  /*1510*/  UMOV UR40, 0x400 ;  /* 0x0000040000287882 */ /* 0x000fe20000000000 */
[----:B------:R-:W-:Y:S01]  /*1520*/  R2UR UR4, R22 ;  /* 0x00000000160472ca */ /* 0x000fe200000e0000 */
[----:B------:R-:W-:Y:S01]  /*1530*/  ULDC.64 UR44, c[0x0][0x288] ;  /* 0x0000a200002c7ab9 */ /* 0x000fe20000000a00 */
[--C-:B------:R-:W-:Y:S01]  /*1540*/  SHF.R.S32.HI R92, RZ, 0x2, R0.reuse ;  /* 0x00000002ff5c7819 */ /* 0x100fe20000011400 */
[----:B------:R-:W-:Y:S01]  /*1550*/  ULOP3.LUT UR41, UR39, 0x1, URZ, 0xc0, !UPT ;  /* 0x0000000127297892 */ /* 0x000fe2000f8ec03f */
[----:B------:R-:W-:Y:S01]  /*1560*/  SHF.R.S32.HI R3, RZ, 0x1f, R0 ;  /* 0x0000001fff037819 */ /* 0x000fe20000011400 */
[----:B------:R-:W2:Y:S01]  /*1570*/  LDC.64 R96, c[0x0][0x5c8] ;  /* 0x00017200ff607b82 */ /* 0x000ea20000000a00 */
[----:B------:R-:W-:Y:S01]  /*1580*/  LEA.HI R9, R9, R4, RZ, 0x5 ;  /* 0x0000000409097211 */ /* 0x000fe200078f28ff */
[----:B------:R-:W-:Y:S01]  /*1590*/  UISETP.LT.AND UP1, UPT, UR39, 0x1, UPT ;  /* 0x000000012700788c */ /* 0x000fe2000bf21270 */
[----:B------:R-:W-:Y:S01]  /*15a0*/  LEA.HI R3, R3, R92, RZ, 0x3 ;  /* 0x0000005c03037211 */ /* 0x000fe200078f18ff */
[----:B------:R-:W-:Y:S01]  /*15b0*/  ULDC UR48, c[0x0][0x658] ;  /* 0x0001960000307ab9 */ /* 0x000fe20000000800 */
[----:B------:R-:W-:Y:S01]  /*15c0*/  SHF.R.S32.HI R9, RZ, 0x5, R9 ;  /* 0x00000005ff097819 */ /* 0x000fe20000011409 */
[----:B------:R-:W-:Y:S01]  /*15d0*/  UMOV UR6, 0xffffffff ;  /* 0xffffffff00067882 */ /* 0x000fe20000000000 */
[----:B------:R-:W-:Y:S01]  /*15e0*/  LOP3.LUT R3, R3, 0xfffffff8, RZ, 0xc0, !PT ;  /* 0xfffffff803037812 */ /* 0x000fe200078ec0ff */
[----:B------:R-:W-:-:S02]  /*15f0*/  USHF.L.U64.HI UR50, UR46, 0x1, UR4 ;  /* 0x000000012e327899 */ /* 0x000fc40008010204 */
[----:B------:R-:W-:Y:S02]  /*1600*/  USHF.R.U32.HI UR4, URZ, 0x1, UR39 ;  /* 0x000000013f047899 */ /* 0x000fe40008011627 */
[----:B------:R-:W-:Y:S01]  /*1610*/  IMAD.IADD R92, R92, 0x1, -R3 ;  /* 0x000000015c5c7824 */ /* 0x000fe200078e0a03 */
[----:B------:R-:W-:Y:S01]  /*1620*/  LOP3.LUT R3, R0, 0xfffffffc, RZ, 0xc0, !PT ;  /* 0xfffffffc00037812 */ /* 0x000fe200078ec0ff */
[----:B------:R-:W-:Y:S01]  /*1630*/  VIADD R0, R98, 0xffffffff ;  /* 0xffffffff62007836 */ /* 0x000fe20000000000 */
[----:B------:R-:W-:Y:S01]  /*1640*/  ULOP3.LUT UR4, UR4, 0x1, URZ, 0xc0, !UPT ;  /* 0x0000000104047892 */ /* 0x000fe2000f8ec03f */
[--C-:B------:R-:W-:Y:S01]  /*1650*/  IMAD R100, R9, -0x10, -R92.reuse ;  /* 0xfffffff009647824 */ /* 0x100fe200078e0a5c */
[----:B0-----:R-:W-:Y:S01]  /*1660*/  ULEA UR40, UR5, UR40, 0x18 ;  /* 0x0000002805287291 */ /* 0x001fe2000f8ec03f */
[----:B------:R-:W-:Y:S01]  /*1670*/  IMAD.IADD R3, R4, 0x1, -R3 ;  /* 0x0000000104037824 */ /* 0x000fe200078e0a03 */
[C---:B------:R-:W-:Y:S01]  /*1680*/  ISETP.NE.AND P0, PT, R0.reuse, RZ, PT ;  /* 0x000000ff0000720c */ /* 0x040fe20003f05270 */
[----:B------:R-:W-:Y:S01]  /*1690*/  IMAD.SHL.U32 R0, R0, 0x8, RZ ;  /* 0x0000000800007824 */ /* 0x000fe200078e00ff */
[--C-:B------:R-:W-:Y:S01]  /*16a0*/  SHF.R.S32.HI R93, RZ, 0x1f, R92.reuse ;  /* 0x0000001fff5d7819 */ /* 0x100fe2000001145c */
[----:B------:R-:W-:Y:S01]  /*16b0*/  IMAD.U32 R4, RZ, RZ, UR44 ;  /* 0x0000002cff047e24 */ /* 0x000fe2000f8e00ff */
[----:B------:R-:W-:Y:S01]  /*16c0*/  UIADD3 UR44, UR40, 0x30, URZ ;  /* 0x00000030282c7890 */ /* 0x000fe2000fffe03f */
[----:B------:R-:W-:Y:S01]  /*16d0*/  IMAD.SHL.U32 R94, R3, 0x2, RZ ;  /* 0x00000002035e7824 */ /* 0x000fe200078e00ff */
[----:B------:R-:W-:Y:S01]  /*16e0*/  LOP3.LUT R0, R0, 0x8, RZ, 0xc0, !PT ;  /* 0x0000000800007812 */ /* 0x000fe200078ec0ff */
[----:B------:R-:W-:Y:S01]  /*16f0*/  ULDC UR8, c[0x0][0x284] ;  /* 0x0000a10000087ab9 */ /* 0x000fe20000000800 */
[----:B------:R-:W-:Y:S01]  /*1700*/  USEL UR41, UR41, URZ, !UP0 ;  /* 0x0000003f29297287 */ /* 0x000fe2000c000000 */
[C---:B--2---:R-:W-:Y:S01]  /*1710*/  SHF.L.U64.HI R91, R96.reuse, 0x3, R97 ;  /* 0x00000003605b7819 */ /* 0x044fe20000010261 */
[----:B------:R-:W-:Y:S01]  /*1720*/  USEL UR42, UR39, 0x1, UP1 ;  /* 0x00000001272a7887 */ /* 0x000fe20008800000 */
[----:B------:R-:W-:Y:S01]  /*1730*/  IMAD.WIDE R92, R9, 0x10, R92 ;  /* 0x00000010095c7825 */ /* 0x000fe200078e025c */
[----:B------:R-:W-:Y:S01]  /*1740*/  USHF.L.U32 UR6, UR6, UR48, URZ ;  /* 0x0000003006067299 */ /* 0x000fe2000800063f */
[----:B------:R-:W-:Y:S01]  /*1750*/  SEL R101, RZ, 0x1, P0 ;  /* 0x00000001ff657807 */ /* 0x000fe20000000000 */
[----:B------:R-:W-:Y:S01]  /*1760*/  UISETP.EQ.U32.AND UP0, UPT, UR4, 0x1, !UP0 ;  /* 0x000000010400788c */ /* 0x000fe2000c702070 */
[----:B------:R-:W-:Y:S01]  /*1770*/  IMAD.SHL.U32 R96, R96, 0x8, RZ ;  /* 0x0000000860607824 */ /* 0x000fe200078e00ff */
[----:B------:R-:W-:Y:S01]  /*1780*/  LEA R98, R98, UR44, 0x3 ;  /* 0x0000002c62627c11 */ /* 0x000fe2000f8e18ff */
[----:B------:R-:W-:Y:S01]  /*1790*/  IMAD R97, R3, -0x2, R4 ;  /* 0xfffffffe03617824 */ /* 0x000fe200078e0204 */
[----:B------:R-:W-:Y:S01]  /*17a0*/  LOP3.LUT R102, R0, 0x8, RZ, 0x3c, !PT ;  /* 0x0000000800667812 */ /* 0x000fe200078e3cff */
[----:B------:R-:W-:Y:S01]  /*17b0*/  VIADD R100, R100, UR8 ;  /* 0x0000000864647c36 */ /* 0x000fe20008000000 */
[----:B------:R-:W-:Y:S01]  /*17c0*/  LOP3.LUT R99, R0, 0x18, RZ, 0x3c, !PT ;  /* 0x0000001800637812 */ /* 0x000fe200078e3cff */
[----:B------:R-:W-:Y:S01]  /*17d0*/  ULDC UR52, c[0x0][0x600] ;  /* 0x0001800000347ab9 */ /* 0x000fe20000000800 */
[----:B------:R-:W-:Y:S01]  /*17e0*/  SHF.R.S32.HI R95, RZ, 0x1f, R94 ;  /* 0x0000001fff5f7819 */ /* 0x000fe2000001145e */
[----:B------:R-:W-:Y:S01]  /*17f0*/  UMOV UR7, 0x1 ;  /* 0x0000000100077882 */ /* 0x000fe20000000000 */
[----:B------:R-:W-:-:S02]  /*1800*/  ULOP3.LUT UR51, UR38, 0x1, URZ, 0xfc, !UPT ;  /* 0x0000000126337892 */ /* 0x000fc4000f8efc3f */
[----:B------:R-:W-:Y:S02]  /*1810*/  UIADD3 UR45, UR45, 0xfe, URZ ;  /* 0x000000fe2d2d7890 */ /* 0x000fe4000fffe03f */
[----:B------:R-:W-:Y:S02]  /*1820*/  UIADD3 UR52, UR52, -0x1, URZ ;  /* 0xffffffff34347890 */ /* 0x000fe4000fffe03f */
[----:B------:R-:W-:Y:S02]  /*1830*/  USHF.L.U32 UR48, UR7, UR48, URZ ;  /* 0x0000003007307299 */ /* 0x000fe4000800063f */
[----:B------:R-:W-:Y:S02]  /*1840*/  UIADD3 UR42, -UR42, UR39, URZ ;  /* 0x000000272a2a7290 */ /* 0x000fe4000fffe13f */
[----:B------:R-:W-:Y:S02]  /*1850*/  ULOP3.LUT UR49, URZ, UR6, URZ, 0x33, !UPT ;  /* 0x000000063f317292 */ /* 0x000fe4000f8e333f */
[----:B------:R-:W-:-:S12]  /*1860*/  USEL UR43, URZ, 0x1, !UP0 ;  /* 0x000000013f2b7887 */ /* 0x000fd8000c000000 */
.L_x_165:
[----:B------:R-:W-:-:S04]  /*1870*/  SHF.L.U32 R3, R101, 0x1f, RZ ;  /* 0x0000001f65037819 */ /* 0x000fc800000006ff */
[----:B------:R-:W0:Y:S02]  /*1880*/  SYNCS.PHASECHK.TRANS64.TRYWAIT P0, [R98+URZ+-0x8], R3 ;  /* 0xfffff803620075a7 */ /* 0x000e24000800017f */
[----:B01234-:R-:W-:Y:S05]  /*1890*/  @!P0 BRA `(.L_x_18) ;  /* 0x0000006000f08947 */ /* 0x01ffea0003800000 */
.L_x_185:
[----:B------:R-:W-:Y:S02]  /*18a0*/  ULDC UR4, c[0x0][0x28c] ;  /* 0x0000a30000047ab9 */ /* 0x000fe40000000800 */
[----:B------:R-:W-:-:S13]  /*18b0*/  ISETP.LT.AND P0, PT, RZ, UR4, PT ;  /* 0x00000004ff007c0c */ /* 0x000fda000bf01270 */
[----:B------:R-:W-:Y:S05]  /*18c0*/  @P0 BRA `(.L_x_19) ;  /* 0x0000000000400947 */ /* 0x000fea0003800000 */
[----:B------:R-:W-:Y:S01]  /*18d0*/  MOV R0, 0x0 ;  /* 0x0000000000007802 */ /* 0x000fe20000000f00 */
[----:B------:R-:W-:Y:S01]  /*18e0*/  ULDC.64 UR4, c[0x4][0x68] ;  /* 0x01001a0000047ab9 */ /* 0x000fe20000000a00 */
[----:B------:R-:W-:Y:S01]  /*18f0*/  ULDC.64 UR6, c[0x4][0x8] ;  /* 0x0100020000067ab9 */ /* 0x000fe20000000a00 */
[----:B------:R-:W-:Y:S01]  /*1900*/  IMAD.U32 R4, RZ, RZ, UR4 ;  /* 0x00000004ff047e24 */ /* 0x000fe2000f8e00ff */
[----:B------:R1:W2:Y:S01]  /*1910*/  LDC.64 R14, c[0x4][R0] ;  /* 0x01000000000e7b82 */ /* 0x0002a20000000a00 */
[----:B------:R-:W-:Y:S01]  /*1920*/  IMAD.U32 R5, RZ, RZ, UR5 ;  /* 0x00000005ff057e24 */ /* 0x000fe2000f8e00ff */
[----:B------:R-:W-:Y:S01]  /*1930*/  ULDC.64 UR4, c[0x4][0x70] ;  /* 0x01001c0000047ab9 */ /* 0x000fe20000000a00 */
[----:B------:R-:W-:Y:S02]  /*1940*/  IMAD.U32 R10, RZ, RZ, UR6 ;  /* 0x00000006ff0a7e24 */ /* 0x000fe4000f8e00ff */
[----:B------:R-:W-:Y:S02]  /*1950*/  IMAD.U32 R6, RZ, RZ, UR4 ;  /* 0x00000004ff067e24 */ /* 0x000fe4000f8e00ff */
[----:B------:R-:W-:-:S02]  /*1960*/  IMAD.U32 R7, RZ, RZ, UR5 ;  /* 0x00000005ff077e24 */ /* 0x000fc4000f8e00ff */
[----:B------:R-:W-:Y:S02]  /*1970*/  IMAD.U32 R11, RZ, RZ, UR7 ;  /* 0x00000007ff0b7e24 */ /* 0x000fe4000f8e00ff */
[----:B------:R-:W-:Y:S02]  /*1980*/  IMAD.MOV.U32 R8, RZ, RZ, 0x1e1 ;  /* 0x000001e1ff087424 */ /* 0x000fe400078e00ff */
[----:B------:R-:W-:Y:S02]  /*1990*/  IMAD.MOV.U32 R12, RZ, RZ, 0x1 ;  /* 0x00000001ff0c7424 */ /* 0x000fe400078e00ff */
[----:B-1----:R-:W-:-:S07]  /*19a0*/  IMAD.MOV.U32 R13, RZ, RZ, RZ ;  /* 0x000000ffff0d7224 */ /* 0x002fce00078e00ff */
[----:B------:R-:W-:-:S07]  /*19b0*/  LEPC R20, `(.L_x_19) ;  /* 0x000000001014794e */ /* 0x000fce0000000000 */
[----:B0-2--5:R-:W-:Y:S05]  /*19c0*/  CALL.ABS.NOINC R14 ;  /* 0x000000000e007343 */ /* 0x025fea0003c00000 */
.L_x_19:
[----:B------:R-:W-:-:S05]  /*19d0*/  IMAD.U32 R0, RZ, RZ, UR51 ;  /* 0x00000033ff007e24 */ /* 0x000fca000f8e00ff */
[----:B------:R-:W-:-:S13]  /*19e0*/  ISETP.NE.AND P0, PT, R0, 0x3, PT ;  /* 0x000000030000780c */ /* 0x000fda0003f05270 */
[----:B------:R-:W-:Y:S05]  /*19f0*/  @!P0 BRA `(.L_x_20) ;  /* 0x0000000000048947 */ /* 0x000fea0003800000 */
[----:B------:R-:W-:Y:S01]  /*1a00*/  BPT.TRAP 0x1 ;  /* 0x000000040000795c */ /* 0x000fe20000300000 */
.L_x_20:
[----:B0-----:R-:W-:Y:S02]  /*1a10*/  IMAD.U32 R3, RZ, RZ, UR41 ;  /* 0x00000029ff037e24 */ /* 0x001fe4000f8e00ff */
[----:B------:R-:W-:-:S03]  /*1a20*/  IMAD.U32 R0, RZ, RZ, UR43 ;  /* 0x0000002bff007e24 */ /* 0x000fc6000f8e00ff */
[----:B------:R-:W-:Y:S02]  /*1a30*/  LEA R3, R3, UR40, 0x3 ;  /* 0x0000002803037c11 */ /* 0x000fe4000f8e18ff */
[----:B------:R-:W-:-:S04]  /*1a40*/  SHF.L.U32 R0, R0, 0x1f, RZ ;  /* 0x0000001f00007819 */ /* 0x000fc800000006ff */
[----:B------:R0:W1:Y:S01]  /*1a50*/  SYNCS.PHASECHK.TRANS64.TRYWAIT P1, [R3+URZ], R0 ;  /* 0x00000000030075a7 */ /* 0x000062000802017f */
[----:B------:R-:W-:Y:S05]  /*1a60*/  @!P0 BRA `(.L_x_21) ;  /* 0x0000000000048947 */ /* 0x000fea0003800000 */
[----:B------:R-:W-:Y:S01]  /*1a70*/  BPT.TRAP 0x1 ;  /* 0x000000040000795c */ /* 0x000fe20000300000 */
.L_x_21:
[----:B------:R-:W-:-:S05]  /*1a80*/  IMAD.U32 R4, RZ, RZ, UR42 ;  /* 0x0000002aff047e24 */ /* 0x000fca000f8e00ff */
[----:B------:R-:W-:Y:S01]  /*1a90*/  ISETP.GE.AND P2, PT, R4, 0x1, PT ;  /* 0x000000010400780c */ /* 0x000fe20003f46270 */
[----:B-1----:R-:W-:-:S12]  /*1aa0*/  @P1 BRA `(.L_x_22) ;  /* 0x0000000000081947 */ /* 0x002fd80003800000 */
[----:B------:R-:W1:Y:S02]  /*1ab0*/  SYNCS.PHASECHK.TRANS64.TRYWAIT P1, [R3+URZ], R0 ;  /* 0x00000000030075a7 */ /* 0x000e64000802017f */
[----:B-1----:R-:W-:Y:S05]  /*1ac0*/  @!P1 BRA `(.L_x_23) ;  /* 0x0000006000789947 */ /* 0x002fea0003800000 */
.L_x_22:
[----:B------:R-:W-:Y:S05]  /*1ad0*/  WARPSYNC.ALL ;  /* 0x0000000000007948 */ /* 0x000fea0003800000 */
[----:B------:R-:W-:Y:S01]  /*1ae0*/  UIADD3 UR4, UR40, 0x100, URZ ;  /* 0x0000010028047890 */ /* 0x000fe2000fffe03f */
[----:B------:R-:W-:Y:S01]  /*1af0*/  WARPGROUP.ARRIVE ;  /* 0x00000000000079c5 */ /* 0x000fe20000000000 */
[----:B------:R-:W-:Y:S02]  /*1b00*/  UIADD3 UR5, UR40, 0x10100, URZ ;  /* 0x0001010028057890 */ /* 0x000fe4000fffe03f */
[----:B------:R-:W-:Y:S02]  /*1b10*/  USHF.R.U32.HI UR4, URZ, 0x4, UR4 ;  /* 0x000000043f047899 */ /* 0x000fe40008011604 */
[----:B------:R-:W-:-:S02]  /*1b20*/  USHF.R.U32.HI UR5, URZ, 0x4, UR5 ;  /* 0x000000043f057899 */ /* 0x000fc40008011605 */
[----:B------:R-:W-:Y:S02]  /*1b30*/  ULOP3.LUT UR4, UR4, 0x3fff, URZ, 0xc0, !UPT ;  /* 0x00003fff04047892 */ /* 0x000fe4000f8ec03f */
[----:B------:R-:W-:Y:S02]  /*1b40*/  ULOP3.LUT UR5, UR5, 0x3fff, URZ, 0xc0, !UPT ;  /* 0x00003fff05057892 */ /* 0x000fe4000f8ec03f */
[----:B------:R-:W-:Y:S02]  /*1b50*/  ULOP3.LUT UR4, UR4, 0x10000, URZ, 0xfc, !UPT ;  /* 0x0001000004047892 */ /* 0x000fe4000f8efc3f */
[----:B------:R-:W-:Y:S02]  /*1b60*/  ULOP3.LUT UR5, UR5, 0x10000, URZ, 0xfc, !UPT ;  /* 0x0001000005057892 */ /* 0x000fe4000f8efc3f */
[----:B------:R-:W-:Y:S02]  /*1b70*/  ULEA UR7, UR41, UR4, 0xb ;  /* 0x0000000429077291 */ /* 0x000fe4000f8e583f */
[----:B------:R-:W-:Y:S01]  /*1b80*/  ULEA UR6, UR41, UR5, 0xc ;  /* 0x0000000529067291 */ /* 0x000fe2000f8e603f */
[----:B------:R-:W-:Y:S01]  /*1b90*/  UMOV UR9, 0x40000040 ;  /* 0x4000004000097882 */ /* 0x000fe20000000000 */
[----:B------:R-:W-:-:S03]  /*1ba0*/  UMOV UR11, 0x40000040 ;  /* 0x40000040000b7882 */ /* 0x000fc60000000000 */
[----:B------:R-:W-:Y:S02]  /*1bb0*/  UMOV UR8, UR7 ;  /* 0x0000000700087c82 */ /* 0x000fe40008000000 */
[----:B------:R-:W-:Y:S02]  /*1bc0*/  UMOV UR10, UR6 ;  /* 0x00000006000a7c82 */ /* 0x000fe40008000000 */
[----:B------:R-:W-:Y:S01]  /*1bd0*/  HGMMA.64x128x8.F32.TF32 R24, gdesc[UR8], RZ, !UPT, gsb0 ;  /* 0x05e00000081879f0 */ /* 0x000fe2000c0028ff */
[----:B------:R-:W-:Y:S02]  /*1be0*/  UIADD3 UR8, UR7, 0x2, URZ ;  /* 0x0000000207087890 */ /* 0x000fe4000fffe03f */
[----:B------:R-:W-:Y:S01]  /*1bf0*/  UIADD3 UR10, UR6, 0x2, URZ ;  /* 0x00000002060a7890 */ /* 0x000fe2000fffe03f */
[----:B------:R-:W-:Y:S01]  /*1c00*/  UMOV UR9, 0x40000040 ;  /* 0x4000004000097882 */ /* 0x000fe20000000000 */
[----:B------:R-:W-:Y:S01]  /*1c10*/  UMOV UR11, 0x40000040 ;  /* 0x40000040000b7882 */ /* 0x000fe20000000000 */
[----:B------:R-:W-:-:S02]  /*1c20*/  WARPGROUP.DEPBAR.LE gsb0, 0x0 ;  /* 0x00008000000079c5 */ /* 0x000fc40000010000 */
[----:B------:R-:W-:-:S06]  /*1c30*/  WARPGROUP.ARRIVE ;  /* 0x00000000000079c5 */ /* 0x000fcc0000000000 */
[----:B------:R-:W-:Y:S01]  /*1c40*/  HGMMA.64x128x8.F32.TF32 R24, gdesc[UR8], R24, gsb0 ;  /* 0x05e00000081879f0 */ /* 0x000fe20008002818 */
[----:B------:R-:W-:Y:S02]  /*1c50*/  UIADD3 UR8, UR7, 0x4, URZ ;  /* 0x0000000407087890 */ /* 0x000fe4000fffe03f */
[----:B------:R-:W-:Y:S01]  /*1c60*/  UIADD3 UR10, UR6, 0x4, URZ ;  /* 0x00000004060a7890 */ /* 0x000fe2000fffe03f */
[----:B------:R-:W-:Y:S01]  /*1c70*/  UMOV UR9, 0x40000040 ;  /* 0x4000004000097882 */ /* 0x000fe20000000000 */
[----:B------:R-:W-:Y:S01]  /*1c80*/  UMOV UR11, 0x40000040 ;  /* 0x40000040000b7882 */ /* 0x000fe20000000000 */
[----:B------:R-:W-:Y:S02]  /*1c90*/  WARPGROUP.DEPBAR.LE gsb0, 0x0 ;  /* 0x00008000000079c5 */ /* 0x000fe40000010000 */
        /* <DEDUP_REMOVED lines=92> */
[----:B------:R-:W-:Y:S03]  /*2260*/  HGMMA.64x128x8.F32.TF32 R24, gdesc[UR8], R24, gsb0 ;  /* 0x05e00000081879f0 */ /* 0x000fe60008002818 */
[----:B------:R-:W-:Y:S02]  /*2270*/  WARPGROUP.DEPBAR.LE gsb0, 0x0 ;  /* 0x00008000000079c5 */ /* 0x000fe40000010000 */
[----:B------:R-:W-:Y:S05]  /*2280*/  @!P2 BRA `(.L_x_24) ;  /* 0x000000080068a947 */ /* 0x000fea0003800000 */
[----:B------:R-:W-:Y:S01]  /*2290*/  UIADD3 UR6, UR41, 0x1, URZ ;  /* 0x0000000129067890 */ /* 0x000fe2000fffe03f */
[----:B01----:R-:W-:Y:S02]  /*22a0*/  IMAD.U32 R0, RZ, RZ, UR42 ;  /* 0x0000002aff007e24 */ /* 0x003fe4000f8e00ff */
[----:B------:R-:W-:Y:S01]  /*22b0*/  IMAD.U32 R3, RZ, RZ, UR41 ;  /* 0x00000029ff037e24 */ /* 0x000fe2000f8e00ff */
[----:B------:R-:W-:-:S04]  /*22c0*/  UISETP.NE.AND UP0, UPT, UR6, 0x2, UPT ;  /* 0x000000020600788c */ /* 0x000fc8000bf05270 */
[----:B------:R-:W-:Y:S02]  /*22d0*/  USEL UR7, URZ, 0x1, UP0 ;  /* 0x000000013f077887 */ /* 0x000fe40008000000 */
[----:B------:R-:W-:Y:S02]  /*22e0*/  USEL UR6, UR6, URZ, UP0 ;  /* 0x0000003f06067287 */ /* 0x000fe40008000000 */
[----:B------:R-:W-:-:S06]  /*22f0*/  ULOP3.LUT UR7, UR43, UR7, URZ, 0x3c, !UPT ;  /* 0x000000072b077292 */ /* 0x000fcc000f8e3c3f */
[----:B------:R-:W-:-:S07]  /*2300*/  IMAD.U32 R6, RZ, RZ, UR7 ;  /* 0x00000007ff067e24 */ /* 0x000fce000f8e00ff */
.L_x_31:
[----:B------:R-:W-:Y:S05]  /*2310*/  @!P0 BRA `(.L_x_25) ;  /* 0x0000000000048947 */ /* 0x000fea0003800000 */
[----:B------:R-:W-:Y:S01]  /*2320*/  BPT.TRAP 0x1 ;  /* 0x000000040000795c */ /* 0x000fe20000300000 */
.L_x_25:
[----:B------:R-:W-:Y:S01]  /*2330*/  ULEA UR7, UR6, UR40, 0x3 ;  /* 0x0000002806077291 */ /* 0x000fe2000f8e183f */
[----:B------:R-:W-:-:S08]  /*2340*/  SHF.L.U32 R4, R6, 0x1f, RZ ;  /* 0x0000001f06047819 */ /* 0x000fd000000006ff */
[----:B------:R0:W1:Y:S01]  /*2350*/  SYNCS.PHASECHK.TRANS64.TRYWAIT P1, [UR7], R4 ;  /* 0x00000004ff0075a7 */ /* 0x0000620008020147 */
[----:B------:R-:W-:Y:S05]  /*2360*/  @!P0 BRA `(.L_x_26) ;  /* 0x0000000000048947 */ /* 0x000fea0003800000 */
[----:B------:R-:W-:Y:S01]  /*2370*/  BPT.TRAP 0x1 ;  /* 0x000000040000795c */ /* 0x000fe20000300000 */
.L_x_26:
[----:B-1----:R-:W-:Y:S05]  /*2380*/  @P1 BRA `(.L_x_27) ;  /* 0x0000000000081947 */ /* 0x002fea0003800000 */
[----:B------:R-:W1:Y:S02]  /*2390*/  SYNCS.PHASECHK.TRANS64.TRYWAIT P1, [UR7], R4 ;  /* 0x00000004ff0075a7 */ /* 0x000e640008020147 */
[----:B-1----:R-:W-:Y:S05]  /*23a0*/  @!P1 BRA `(.L_x_28) ;  /* 0x0000005800549947 */ /* 0x002fea0003800000 */
.L_x_27:
[----:B------:R-:W-:Y:S01]  /*23b0*/  ULEA UR8, UR6, UR5, 0xc ;  /* 0x0000000506087291 */ /* 0x000fe2000f8e603f */
[----:B------:R-:W-:Y:S01]  /*23c0*/  WARPGROUP.ARRIVE ;  /* 0x00000000000079c5 */ /* 0x000fe20000000000 */
[----:B------:R-:W-:Y:S01]  /*23d0*/  ULEA UR7, UR6, UR4, 0xb ;  /* 0x0000000406077291 */ /* 0x000fe2000f8e583f */
[----:B------:R-:W-:Y:S01]  /*23e0*/  UMOV UR15, 0x40000040 ;  /* 0x40000040000f7882 */ /* 0x000fe20000000000 */
[----:B------:R-:W-:Y:S01]  /*23f0*/  UMOV UR13, 0x40000040 ;  /* 0x40000040000d7882 */ /* 0x000fe20000000000 */
[----:B------:R-:W-:Y:S02]  /*2400*/  UIADD3 UR10, UR8, 0xc06, URZ ;  /* 0x00000c06080a7890 */ /* 0x000fe4000fffe03f */
[----:B------:R-:W-:Y:S02]  /*2410*/  UMOV UR14, UR8 ;  /* 0x00000008000e7c82 */ /* 0x000fe40008000000 */
[----:B------:R-:W-:Y:S01]  /*2420*/  UMOV UR12, UR7 ;  /* 0x00000007000c7c82 */ /* 0x000fe20008000000 */
[----:B------:R-:W-:Y:S01]  /*2430*/  UMOV UR11, 0x40000040 ;  /* 0x40000040000b7882 */ /* 0x000fe20000000000 */
[----:B------:R-:W-:Y:S01]  /*2440*/  HGMMA.64x128x8.F32.TF32 R24, gdesc[UR12], R24, gsb0 ;  /* 0x05e000000c1879f0 */ /* 0x000fe20008002818 */
[----:B------:R-:W-:-:S02]  /*2450*/  UIADD3 UR14, UR8, 0x2, URZ ;  /* 0x00000002080e7890 */ /* 0x000fc4000fffe03f */
[----:B------:R-:W-:Y:S01]  /*2460*/  UIADD3 UR12, UR7, 0x2, URZ ;  /* 0x00000002070c7890 */ /* 0x000fe2000fffe03f */
[----:B------:R-:W-:Y:S01]  /*2470*/  UMOV UR15, 0x40000040 ;  /* 0x40000040000f7882 */ /* 0x000fe20000000000 */
        /* <DEDUP_REMOVED lines=93> */
[----:B------:R-:W-:Y:S01]  /*2a50*/  UIADD3 UR8, UR7, 0x606, URZ ;  /* 0x0000060607087890 */ /* 0x000fe2000fffe03f */
[----:B------:R-:W-:Y:S02]  /*2a60*/  WARPGROUP.DEPBAR.LE gsb0, 0x0 ;  /* 0x00008000000079c5 */ /* 0x000fe40000010000 */
[----:B------:R-:W-:-:S06]  /*2a70*/  WARPGROUP.ARRIVE ;  /* 0x00000000000079c5 */ /* 0x000fcc0000000000 */
[----:B------:R-:W-:Y:S03]  /*2a80*/  HGMMA.64x128x8.F32.TF32 R24, gdesc[UR12], R24, gsb0 ;  /* 0x05e000000c1879f0 */ /* 0x000fe60008002818 */
[----:B------:R-:W-:Y:S02]  /*2a90*/  WARPGROUP.DEPBAR.LE gsb0, 0x0 ;  /* 0x00008000000079c5 */ /* 0x000fe40000010000 */
[----:B------:R-:W-:-:S07]  /*2aa0*/  WARPGROUP.ARRIVE ;  /* 0x00000000000079c5 */ /* 0x000fce0000000000 */
[----:B------:R-:W-:Y:S03]  /*2ab0*/  HGMMA.64x128x8.F32.TF32 R24, gdesc[UR8], R24, gsb0 ;  /* 0x05e00000081879f0 */ /* 0x000fe60008002818 */
[----:B------:R-:W-:Y:S02]  /*2ac0*/  WARPGROUP.DEPBAR.LE gsb0, 0x0 ;  /* 0x00008000000079c5 */ /* 0x000fe40000010000 */
[----:B------:R-:W-:Y:S05]  /*2ad0*/  @!P0 BRA `(.L_x_29) ;  /* 0x0000000000048947 */ /* 0x000fea0003800000 */
[----:B------:R-:W-:Y:S01]  /*2ae0*/  BPT.TRAP 0x1 ;  /* 0x000000040000795c */ /* 0x000fe20000300000 */
.L_x_29:
[----:B------:R-:W-:Y:S01]  /*2af0*/  ISETP.NE.AND P1, PT, R88, RZ, PT ;  /* 0x000000ff5800720c */ /* 0x000fe20003f25270 */
[----:B------:R-:W-:-:S12]  /*2b00*/  UISETP.GT.U32.AND UP0, UPT, UR38, 0x1, UPT ;  /* 0x000000012600788c */ /* 0x000fd8000bf04070 */
[----:B01----:R-:W-:-:S05]  /*2b10*/  @P1 LEA R4, R3, UR40, 0x3 ;  /* 0x0000002803041c11 */ /* 0x003fca000f8e18ff */
[----:B------:R-:W-:-:S05]  /*2b20*/  @P1 VIADD R4, R4, 0x10 ;  /* 0x0000001004041836 */ /* 0x000fca0000000000 */
[----:B------:R-:W-:-:S04]  /*2b30*/  @P1 PRMT R4, R23, 0x654, R4 ;  /* 0x0000065417041816 */ /* 0x000fc80000000004 */
[----:B------:R0:W-:Y:S01]  /*2b40*/  @P1 SYNCS.ARRIVE.TRANS64.RED.A1T0 RZ, [R4+URZ], RZ ;  /* 0x000000ff04ff19a7 */ /* 0x0001e2000810043f */
[----:B------:R-:W-:-:S13]  /*2b50*/  PLOP3.LUT P1, PT, PT, PT, UP0, 0x80, 0x0 ;  /* 0x000000000000781c */ /* 0x000fda0003f2f008 */
[----:B0-----:R-:W-:Y:S05]  /*2b60*/  @P1 BRA `(.L_x_30) ;  /* 0x0000000000041947 */ /* 0x001fea0003800000 */
[----:B------:R-:W-:Y:S01]  /*2b70*/  BPT.TRAP 0x1 ;  /* 0x000000040000795c */ /* 0x000fe20000300000 */
.L_x_30:
[----:B------:R-:W-:Y:S01]  /*2b80*/  UIADD3 UR6, UR6, 0x1, URZ ;  /* 0x0000000106067890 */ /* 0x000fe2000fffe03f */
[C---:B------:R-:W-:Y:S01]  /*2b90*/  ISETP.GT.AND P2, PT, R0.reuse, 0x1, PT ;  /* 0x000000010000780c */ /* 0x040fe20003f44270 */
[----:B------:R-:W-:Y:S02]  /*2ba0*/  VIADD R3, R3, 0x1 ;  /* 0x0000000103037836 */ /* 0x000fe40000000000 */
[----:B------:R-:W-:Y:S01]  /*2bb0*/  UISETP.NE.AND UP0, UPT, UR6, 0x2, UPT ;  /* 0x000000020600788c */ /* 0x000fe2000bf05270 */
[----:B------:R-:W-:Y:S02]  /*2bc0*/  VIADD R0, R0, 0xffffffff ;  /* 0xffffffff00007836 */ /* 0x000fe40000000000 */
[C---:B------:R-:W-:Y:S01]  /*2bd0*/  ISETP.NE.AND P1, PT, R3.reuse, 0x2, PT ;  /* 0x000000020300780c */ /* 0x040fe20003f25270 */
[----:B------:R-:W-:Y:S02]  /*2be0*/  USEL UR7, URZ, 0x1, UP0 ;  /* 0x000000013f077887 */ /* 0x000fe40008000000 */
[----:B------:R-:W-:Y:S01]  /*2bf0*/  USEL UR6, UR6, URZ, UP0 ;  /* 0x0000003f06067287 */ /* 0x000fe20008000000 */
[----:B------:R-:W-:-:S03]  /*2c00*/  SEL R3, R3, RZ, P1 ;  /* 0x000000ff03037207 */ /* 0x000fc60000800000 */
[----:B------:R-:W-:Y:S01]  /*2c10*/  LOP3.LUT R6, R6, UR7, RZ, 0x3c, !PT ;  /* 0x0000000706067c12 */ /* 0x000fe2000f8e3cff */
[----:B------:R-:W-:Y:S07]  /*2c20*/  @P2 BRA `(.L_x_31) ;  /* 0xfffffff400b82947 */ /* 0x000fee000383ffff */
.L_x_24:
[----:B01----:R-:W0:Y:S01]  /*2c30*/  LDC R0, c[0x0][0x28c] ;  /* 0x0000a300ff007b82 */ /* 0x003e220000000800 */
[----:B------:R1:W-:Y:S01]  /*2c40*/  SYNCS.ARRIVE.TRANS64.A1T0 RZ, [R102+UR44], RZ ;  /* 0x000000ff66ff79a7 */ /* 0x0003e2000810002c */
[----:B0-----:R-:W-:-:S13]  /*2c50*/  ISETP.GE.AND P1, PT, R0, 0x1, PT ;  /* 0x000000010000780c */ /* 0x001fda0003f26270 */
[----:B-1----:R-:W-:Y:S05]  /*2c60*/  @!P1 BRA `(.L_x_32) ;  /* 0x0000000000409947 */ /* 0x002fea0003800000 */
[----:B------:R-:W-:Y:S05]  /*2c70*/  @!P0 BRA `(.L_x_33) ;  /* 0x0000000000048947 */ /* 0x000fea0003800000 */
[----:B------:R-:W-:Y:S01]  /*2c80*/  BPT.TRAP 0x1 ;  /* 0x000000040000795c */ /* 0x000fe20000300000 */
.L_x_33:
[----:B------:R-:W-:Y:S01]  /*2c90*/  ISETP.NE.AND P0, PT, R88, RZ, PT ;  /* 0x000000ff5800720c */ /* 0x000fe20003f05270 */
[----:B------:R-:W-:-:S12]  /*2ca0*/  IMAD.U32 R3, RZ, RZ, UR40 ;  /* 0x00000028ff037e24 */ /* 0x000fd8000f8e00ff */
[----:B------:R-:W-:-:S05]  /*2cb0*/  VOTEU.ANY UP0, P0 ;  /* 0x00000000003f7886 */ /* 0x000fca0000000100 */
[----:B------:R-:W-:Y:S02]  /*2cc0*/  @UP0 UIADD3 UR4, UR42, UR41, URZ ;  /* 0x000000292a040290 */ /* 0x000fe4000fffe03f */
[----:B------:R-:W-:-:S04]  /*2cd0*/  UISETP.GT.U32.AND UP0, UPT, UR38, 0x1, UPT ;  /* 0x000000012600788c */ /* 0x000fc8000bf04070 */
[----:B------:R-:W-:-:S04]  /*2ce0*/  IMAD.U32 R0, RZ, RZ, UR4 ;  /* 0x00000004ff007e24 */ /* 0x000fc8000f8e00ff */
[----:B------:R-:W-:-:S05]  /*2cf0*/  @P0 IMAD.SHL.U32 R0, R0, 0x8, RZ ;  /* 0x0000000800000824 */ /* 0x000fca00078e00ff */
[----:B------:R-:W-:-:S04]  /*2d00*/  @P0 LOP3.LUT R0, R0, 0x8, RZ, 0xc0, !PT ;  /* 0x0000000800000812 */ /* 0x000fc800078ec0ff */
[----:B------:R-:W-:-:S04]  /*2d10*/  @P0 IADD3 R0, R3, 0x10, R0 ;  /* 0x0000001003000810 */ /* 0x000fc80007ffe000 */
[----:B------:R-:W-:-:S04]  /*2d20*/  @P0 PRMT R0, R23, 0x654, R0 ;  /* 0x0000065417000816 */ /* 0x000fc80000000000 */
[----:B------:R0:W-:Y:S01]  /*2d30*/  @P0 SYNCS.ARRIVE.TRANS64.RED.A1T0 RZ, [R0+URZ], RZ ;  /* 0x000000ff00ff09a7 */ /* 0x0001e2000810043f */
[----:B------:R-:W-:-:S13]  /*2d40*/  PLOP3.LUT P0, PT, PT, PT, UP0, 0x80, 0x0 ;  /* 0x000000000000781c */ /* 0x000fda0003f0f008 */
[----:B0-----:R-:W-:Y:S05]  /*2d50*/  @P0 BRA `(.L_x_32) ;  /* 0x0000000000040947 */ /* 0x001fea0003800000 */
[----:B------:R-:W-:Y:S01]  /*2d60*/  BPT.TRAP 0x1 ;  /* 0x000000040000795c */ /* 0x000fe20000300000 */
.L_x_32:
[----:B------:R-:W-:Y:S02]  /*2d70*/  SHF.L.U32 R3, R101, 0x1f, RZ ;  /* 0x0000001f65037819 */ /* 0x000fe400000006ff */
[----:B------:R-:W-:Y:S02]  /*2d80*/  SHF.R.S32.HI R13, RZ, 0x1f, R19 ;  /* 0x0000001fff0d7819 */ /* 0x000fe40000011413 */
[----:B------:R-:W0:Y:S02]  /*2d90*/  SYNCS.PHASECHK.TRANS64.TRYWAIT P0, [R98+URZ+0x8], R3 ;  /* 0x00000803620075a7 */ /* 0x000e24000800017f */
[----:B0-----:R-:W-:Y:S05]  /*2da0*/  @!P0 BRA `(.L_x_34) ;  /* 0x0000004c00ec8947 */ /* 0x001fea0003800000 */
.L_x_186:
[----:B------:R-:W-:Y:S01]  /*2db0*/  IMAD.SHL.U32 R5, R18, 0x40, RZ ;  /* 0x0000004012057824 */ /* 0x000fe200078e00ff */
[----:B------:R-:W-:Y:S01]  /*2dc0*/  ULDC UR6, c[0x0][0x284] ;  /* 0x0000a10000067ab9 */ /* 0x000fe20000000800 */
[----:B------:R-:W-:Y:S01]  /*2dd0*/  IMAD.SHL.U32 R10, R2, 0x80, RZ ;  /* 0x00000080020a7824 */ /* 0x000fe200078e00ff */
[----:B------:R-:W-:Y:S01]  /*2de0*/  ULDC.64 UR4, c[0x0][0x5d0] ;  /* 0x0001740000047ab9 */ /* 0x000fe20000000a00 */
[----:B------:R-:W-:Y:S01]  /*2df0*/  IMAD.WIDE R20, R18, 0x40, R92 ;  /* 0x0000004012147825 */ /* 0x000fe200078e025c */
[----:B------:R-:W-:Y:S01]  /*2e00*/  ISETP.GE.AND P0, PT, R5, UR6, PT ;  /* 0x0000000605007c0c */ /* 0x000fe2000bf06270 */
[----:B------:R-:W-:Y:S01]  /*2e10*/  ULDC UR6, c[0x0][0x288] ;  /* 0x0000a20000067ab9 */ /* 0x000fe20000000800 */
[----:B------:R-:W-:Y:S01]  /*2e20*/  SHF.R.S32.HI R11, RZ, 0x1f, R10 ;  /* 0x0000001fff0b7819 */ /* 0x000fe2000001140a */
[----:B------:R-:W-:Y:S01]  /*2e30*/  IMAD R0, R13, UR4, RZ ;  /* 0x000000040d007c24 */ /* 0x000fe2000f8e02ff */
[----:B------:R-:W-:Y:S01]  /*2e40*/  ISETP.GE.OR P0, PT, R10, UR6, P0 ;  /* 0x000000060a007c0c */ /* 0x000fe20008706670 */
[----:B0-----:R-:W-:-:S04]  /*2e50*/  IMAD.WIDE.U32 R2, R19, UR4, R94 ;  /* 0x0000000413027c25 */ /* 0x001fc8000f8e005e */
[----:B------:R-:W-:Y:S01]  /*2e60*/  IMAD R7, R19, UR5, R0 ;  /* 0x0000000513077c24 */ /* 0x000fe2000f8e0200 */
[----:B------:R-:W-:Y:S01]  /*2e70*/  IADD3 R2, P1, R10, R2, RZ ;  /* 0x000000020a027210 */ /* 0x000fe20007f3e0ff */
[----:B------:R-:W-:Y:S02]  /*2e80*/  ULDC.64 UR4, c[0x0][0x5c8] ;  /* 0x0001720000047ab9 */ /* 0x000fe40000000a00 */
[----:B------:R-:W-:Y:S01]  /*2e90*/  IMAD R9, R21, UR4, RZ ;  /* 0x0000000415097c24 */ /* 0x000fe2000f8e02ff */
[----:B------:R-:W-:-:S03]  /*2ea0*/  IADD3.X R3, R11, R3, R7, P1, !PT ;  /* 0x000000030b037210 */ /* 0x000fc60000ffe407 */
[C---:B------:R-:W-:Y:S02]  /*2eb0*/  IMAD R9, R20.reuse, UR5, R9 ;  /* 0x0000000514097c24 */ /* 0x040fe4000f8e0209 */
[----:B------:R-:W-:Y:S01]  /*2ec0*/  IMAD.WIDE.U32 R104, R20, UR4, R2 ;  /* 0x0000000414687c25 */ /* 0x000fe2000f8e0002 */
[----:B------:R-:W-:Y:S06]  /*2ed0*/  @P0 BRA `(.L_x_35) ;  /* 0x0000003000d00947 */ /* 0x000fec0003800000 */
[----:B-----5:R-:W-:Y:S01]  /*2ee0*/  FSETP.NEU.AND P1, PT, R90, RZ, PT ;  /* 0x000000ff5a00720b */ /* 0x020fe20003f2d000 */
[----:B------:R-:W-:Y:S01]  /*2ef0*/  IMAD.IADD R18, R97, 0x1, -R10 ;  /* 0x0000000161127824 */ /* 0x000fe200078e0a0a */
[----:B------:R-:W-:Y:S01]  /*2f00*/  BSSY B0, `(.L_x_35) ;  /* 0x0000331000007945 */ /* 0x000fe20003800000 */
[----:B------:R-:W-:Y:S02]  /*2f10*/  IMAD.IADD R0, R100, 0x1, -R5 ;  /* 0x0000000164007824 */ /* 0x000fe400078e0a05 */
[----:B------:R-:W-:Y:S01]  /*2f20*/  IMAD.IADD R7, R105, 0x1, R9 ;  /* 0x0000000169077824 */ /* 0x000fe200078e0209 */
[----:B------:R-:W-:-:S04]  /*2f30*/  ISETP.GT.AND P0, PT, R18, RZ, PT ;  /* 0x000000ff1200720c */ /* 0x000fc80003f04270 */
[----:B------:R-:W-:-:S03]  /*2f40*/  ISETP.GT.AND P2, PT, R0, RZ, P0 ;  /* 0x000000ff0000720c */ /* 0x000fc60000744270 */
[----:B------:R-:W-:Y:S10]  /*2f50*/  @!P1 BRA `(.L_x_36) ;  /* 0x0000002400149947 */ /* 0x000ff40003800000 */
[----:B------:R-:W0:Y:S01]  /*2f60*/  LDC.64 R106, c[0x0][0x5b8] ;  /* 0x00016e00ff6a7b82 */ /* 0x000e220000000a00 */
[----:B------:R-:W-:-:S07]  /*2f70*/  ULDC.64 UR4, c[0x0][0x5c0] ;  /* 0x0001700000047ab9 */ /* 0x000fce0000000a00 */
[----:B------:R-:W1:Y:S08]  /*2f80*/  LDC.64 R108, c[0x0][0x5b0] ;  /* 0x00016c00ff6c7b82 */ /* 0x000e700000000a00 */
[----:B------:R-:W2:Y:S01]  /*2f90*/  LDC.64 R110, c[0x0][0x5a8] ;  /* 0x00016a00ff6e7b82 */ /* 0x000ea20000000a00 */
[-C--:B0-----:R-:W-:Y:S02]  /*2fa0*/  IMAD R4, R13, R106.reuse, RZ ;  /* 0x0000006a0d047224 */ /* 0x081fe400078e02ff */
[----:B------:R-:W-:-:S04]  /*2fb0*/  IMAD.WIDE.U32 R2, R19, R106, R94 ;  /* 0x0000006a13027225 */ /* 0x000fc800078e005e */
[----:B------:R-:W-:Y:S01]  /*2fc0*/  IMAD R103, R19, R107, R4 ;  /* 0x0000006b13677224 */ /* 0x000fe200078e0204 */
[----:B------:R-:W-:Y:S01]  /*2fd0*/  IADD3 R4, P1, R10, R2, RZ ;  /* 0x000000020a047210 */ /* 0x000fe20007f3e0ff */
[----:B-1----:R-:W-:-:S03]  /*2fe0*/  IMAD R2, R21, R108, RZ ;  /* 0x0000006c15027224 */ /* 0x002fc600078e02ff */
[----:B------:R-:W-:Y:S01]  /*2ff0*/  IADD3.X R5, R11, R3, R103, P1, !PT ;  /* 0x000000030b057210 */ /* 0x000fe20000ffe467 */
[C---:B------:R-:W-:Y:S02]  /*3000*/  IMAD R105, R20.reuse, R109, R2 ;  /* 0x0000006d14697224 */ /* 0x040fe400078e0202 */
[----:B------:R-:W-:-:S04]  /*3010*/  IMAD.WIDE.U32 R2, R20, R108, R4 ;  /* 0x0000006c14027225 */ /* 0x000fc800078e0004 */
[----:B------:R-:W-:Y:S01]  /*3020*/  IMAD.IADD R3, R3, 0x1, R105 ;  /* 0x0000000103037824 */ /* 0x000fe200078e0269 */
[----:B--2---:R-:W-:-:S04]  /*3030*/  LEA R8, P1, R2, R110, 0x2 ;  /* 0x0000006e02087211 */ /* 0x004fc800078210ff */
[----:B------:R-:W-:-:S05]  /*3040*/  LEA.HI.X R9, R2, R111, R3, 0x2, P1 ;  /* 0x0000006f02097211 */ /* 0x000fca00008f1403 */
[----:B------:R0:W2:Y:S01]  /*3050*/  @P2 LDG.E.LTC128B R21, desc[UR36][R8.64] ;  /* 0x0000002408152981 */ /* 0x0000a2000c1e1920 */
[----:B------:R-:W-:Y:S01]  /*3060*/  IMAD.WIDE.U32 R2, R20, R108, R10 ;  /* 0x0000006c14027225 */ /* 0x000fe200078e000a */
[----:B------:R-:W-:Y:S01]  /*3070*/  SHF.L.U64.HI R15, R108, 0x3, R109 ;  /* 0x000000036c0f7819 */ /* 0x000fe2000001026d */
[----:B------:R-:W-:Y:S01]  /*3080*/  BSSY B1, `(.L_x_37) ;  /* 0x0000017000017945 */ /* 0x000fe20003800000 */
[----:B------:R-:W-:Y:S01]  /*3090*/  ISETP.GT.AND P0, PT, R0, 0x8, P0 ;  /* 0x000000080000780c */ /* 0x000fe20000704270 */
[----:B------:R-:W-:Y:S01]  /*30a0*/  IMAD.SHL.U32 R14, R108, 0x8, RZ ;  /* 0x000000086c0e7824 */ /* 0x000fe200078e00ff */
[----:B------:R-:W-:-:S03]  /*30b0*/  IADD3 R12, P1, R94, R2, RZ ;  /* 0x000000025e0c7210 */ /* 0x000fc60007f3e0ff */
[----:B------:R-:W-:Y:S01]  /*30c0*/  IMAD.WIDE.U32 R14, R20, R108, R14 ;  /* 0x0000006c140e7225 */ /* 0x000fe200078e000e */
[----:B------:R-:W-:Y:S02]  /*30d0*/  IADD3.X R13, R95, R105, R3, P1, !PT ;  /* 0x000000695f0d7210 */ /* 0x000fe40000ffe403 */
[C---:B------:R-:W-:Y:S01]  /*30e0*/  LEA R6, P1, R104.reuse, UR4, 0x2 ;  /* 0x0000000468067c11 */ /* 0x040fe2000f8210ff */
[----:B------:R-:W-:Y:S02]  /*30f0*/  IMAD.IADD R105, R105, 0x1, R15 ;  /* 0x0000000169697824 */ /* 0x000fe400078e020f */
[----:B------:R-:W-:Y:S01]  /*3100*/  IMAD.WIDE.U32 R12, R19, R106, R12 ;  /* 0x0000006a130c7225 */ /* 0x000fe200078e000c */
[----:B------:R-:W-:Y:S02]  /*3110*/  LEA.HI.X R7, R104, UR5, R7, 0x2, P1 ;  /* 0x0000000568077c11 */ /* 0x000fe400088f1407 */
[----:B------:R-:W-:Y:S01]  /*3120*/  ISETP.GT.AND P1, PT, R18, 0x1, PT ;  /* 0x000000011200780c */ /* 0x000fe20003f24270 */
[----:B------:R-:W-:Y:S01]  /*3130*/  IMAD.IADD R3, R103, 0x1, R13 ;  /* 0x0000000167037824 */ /* 0x000fe200078e020d */
[----:B------:R-:W-:-:S02]  /*3140*/  LEA R2, P3, R12, R110, 0x2 ;  /* 0x0000006e0c027211 */ /* 0x000fc400078610ff */
[----:B------:R-:W-:Y:S02]  /*3150*/  ISETP.GT.AND P5, PT, R0, RZ, P1 ;  /* 0x000000ff0000720c */ /* 0x000fe40000fa4270 */
[----:B------:R-:W-:Y:S02]  /*3160*/  LEA.HI.X R3, R12, R111, R3, 0x2, P3 ;  /* 0x0000006f0c037211 */ /* 0x000fe400018f1403 */
[----:B0-----:R-:W-:-:S04]  /*3170*/  IADD3 R8, P3, R4, R14, RZ ;  /* 0x0000000e04087210 */ /* 0x001fc80007f7e0ff */
[----:B------:R-:W-:Y:S01]  /*3180*/  LEA R12, P4, R8, R110, 0x2 ;  /* 0x0000006e080c7211 */ /* 0x000fe200078810ff */
[----:B------:R-:W-:Y:S02]  /*3190*/  IMAD.X R5, R105, 0x1, R5, P3 ;  /* 0x0000000169057824 */ /* 0x000fe400018e0605 */
[----:B--2---:R-:W-:-:S04]  /*31a0*/  FMUL R9, R21, R90 ;  /* 0x0000005a15097220 */ /* 0x004fc80000400000 */
[----:B------:R-:W-:-:S05]  /*31b0*/  FFMA R9, R24, R89, R9 ;  /* 0x0000005918097223 */ /* 0x000fca0000000009 */
[----:B------:R0:W-:Y:S01]  /*31c0*/  @P2 STG.E desc[UR36][R6.64], R9 ;  /* 0x0000000906002986 */ /* 0x0001e2000c101924 */
[----:B------:R-:W-:Y:S05]  /*31d0*/  @!P5 BRA `(.L_x_38) ;  /* 0x000000000004d947 */ /* 0x000fea0003800000 */
[----:B------:R1:W5:Y:S02]  /*31e0*/  LDG.E.LTC128B R21, desc[UR36][R2.64+0x4] ;  /* 0x0000042402157981 */ /* 0x000364000c1e1920 */
.L_x_38:
[----:B------:R-:W-:Y:S05]  /*31f0*/  BSYNC B1 ;  /* 0x0000000000017941 */ /* 0x000fea0003800000 */
.L_x_37:
[----:B-----5:R-:W-:Y:S01]  /*3200*/  FMUL R4, R21, R90 ;  /* 0x0000005a15047220 */ /* 0x020fe20000400000 */
[----:B------:R-:W-:-:S03]  /*3210*/  LEA.HI.X R13, R8, R111, R5, 0x2, P4 ;  /* 0x0000006f080d7211 */ /* 0x000fc600020f1405 */
[----:B------:R-:W-:-:S05]  /*3220*/  FFMA R25, R25, R89, R4 ;  /* 0x0000005919197223 */ /* 0x000fca0000000004 */
[----:B------:R2:W-:Y:S04]  /*3230*/  @P5 STG.E desc[UR36][R6.64+0x4], R25 ;  /* 0x0000041906005986 */ /* 0x0005e8000c101924 */
[----:B------:R-:W3:Y:S01]  /*3240*/  @P0 LDG.E.LTC128B R21, desc[UR36][R12.64] ;  /* 0x000000240c150981 */ /* 0x000ee2000c1e1920 */
[----:B------:R-:W-:Y:S01]  /*3250*/  IADD3 R10, P2, P3, R94, R14, R10 ;  /* 0x0000000e5e0a7210 */ /* 0x000fe20007b5e00a */
[----:B------:R-:W-:Y:S01]  /*3260*/  BSSY B1, `(.L_x_39) ;  /* 0x0000010000017945 */ /* 0x000fe20003800000 */
[C---:B0-----:R-:W-:Y:S02]  /*3270*/  SHF.L.U64.HI R9, R96.reuse, 0x2, R91 ;  /* 0x0000000260097819 */ /* 0x041fe4000001025b */
[----:B------:R-:W-:Y:S02]  /*3280*/  IADD3.X R11, R95, R105, R11, P2, P3 ;  /* 0x000000695f0b7210 */ /* 0x000fe400017e640b */
[----:B------:R-:W-:-:S02]  /*3290*/  LEA R8, P3, R96, R6, 0x2 ;  /* 0x0000000660087211 */ /* 0x000fc400078610ff */
[----:B------:R-:W-:Y:S01]  /*32a0*/  ISETP.GT.AND P1, PT, R0, 0x8, P1 ;  /* 0x000000080000780c */ /* 0x000fe20000f24270 */
[----:B------:R-:W-:Y:S01]  /*32b0*/  IMAD.WIDE.U32 R10, R19, R106, R10 ;  /* 0x0000006a130a7225 */ /* 0x000fe200078e000a */
[----:B------:R-:W-:-:S03]  /*32c0*/  ISETP.GT.AND P2, PT, R18, 0x8, PT ;  /* 0x000000081200780c */ /* 0x000fc60003f44270 */
[----:B------:R-:W-:Y:S01]  /*32d0*/  IMAD.X R9, R9, 0x1, R7, P3 ;  /* 0x0000000109097824 */ /* 0x000fe200018e0607 */
[----:B------:R-:W-:Y:S01]  /*32e0*/  LEA R4, P4, R10, R110, 0x2 ;  /* 0x0000006e0a047211 */ /* 0x000fe200078810ff */
[----:B------:R-:W-:Y:S02]  /*32f0*/  IMAD.IADD R11, R103, 0x1, R11 ;  /* 0x00000001670b7824 */ /* 0x000fe400078e020b */
[----:B---3--:R-:W-:-:S04]  /*3300*/  FMUL R5, R21, R90 ;  /* 0x0000005a15057220 */ /* 0x008fc80000400000 */
[----:B------:R-:W-:Y:S01]  /*3310*/  FFMA R13, R26, R89, R5 ;  /* 0x000000591a0d7223 */ /* 0x000fe20000000005 */
[----:B------:R-:W-:-:S04]  /*3320*/  LEA.HI.X R5, R10, R111, R11, 0x2, P4 ;  /* 0x0000006f0a057211 */ /* 0x000fc800020f140b */
[----:B------:R2:W-:Y:S01]  /*3330*/  @P0 STG.E desc[UR36][R8.64], R13 ;  /* 0x0000000d08000986 */ /* 0x0005e2000c101924 */
[----:B------:R-:W-:Y:S05]  /*3340*/  @!P1 BRA `(.L_x_40) ;  /* 0x0000000000049947 */ /* 0x000fea0003800000 */
[----:B------:R0:W5:Y:S02]  /*3350*/  LDG.E.LTC128B R21, desc[UR36][R4.64+0x4] ;  /* 0x0000042404157981 */ /* 0x000164000c1e1920 */
.L_x_40:
[----:B------:R-:W-:Y:S05]  /*3360*/  BSYNC B1 ;  /* 0x0000000000017941 */ /* 0x000fea0003800000 */
.L_x_39:
[----:B-----5:R-:W-:Y:S01]  /*3370*/  FMUL R10, R21, R90 ;  /* 0x0000005a150a7220 */ /* 0x020fe20000400000 */
[----:B------:R-:W-:Y:S01]  /*3380*/  ISETP.GT.AND P3, PT, R0, RZ, P2 ;  /* 0x000000ff0000720c */ /* 0x000fe20001764270 */
[----:B------:R-:W-:Y:S01]  /*3390*/  BSSY B1, `(.L_x_41) ;  /* 0x0000006000017945 */ /* 0x000fe20003800000 */
[----:B------:R-:W-:Y:S01]  /*33a0*/  ISETP.GT.AND P0, PT, R18, 0x9, PT ;  /* 0x000000091200780c */ /* 0x000fe20003f04270 */
[----:B------:R-:W-:-:S05]  /*33b0*/  FFMA R27, R27, R89, R10 ;  /* 0x000000591b1b7223 */ /* 0x000fca000000000a */
[----:B------:R3:W-:Y:S05]  /*33c0*/  @P1 STG.E desc[UR36][R8.64+0x4], R27 ;  /* 0x0000041b08001986 */ /* 0x0007ea000c101924 */
[----:B------:R-:W-:Y:S05]  /*33d0*/  @!P3 BRA `(.L_x_42) ;  /* 0x000000000004b947 */ /* 0x000fea0003800000 */
[----:B------:R4:W5:Y:S02]  /*33e0*/  LDG.E.LTC128B R21, desc[UR36][R2.64+0x20] ;  /* 0x0000202402157981 */ /* 0x000964000c1e1920 */
.L_x_42:
[----:B------:R-:W-:Y:S05]  /*33f0*/  BSYNC B1 ;  /* 0x0000000000017941 */ /* 0x000fea0003800000 */
.L_x_41:
[----:B-----5:R-:W-:Y:S01]  /*3400*/  FMUL R11, R21, R90 ;  /* 0x0000005a150b7220 */ /* 0x020fe20000400000 */
[----:B------:R-:W-:Y:S01]  /*3410*/  ISETP.GT.AND P1, PT, R0, RZ, P0 ;  /* 0x000000ff0000720c */ /* 0x000fe20000724270 */
[----:B------:R-:W-:Y:S02]  /*3420*/  BSSY B1, `(.L_x_43) ;  /* 0x0000005000017945 */ /* 0x000fe40003800000 */
[----:B------:R-:W-:-:S05]  /*3430*/  FFMA R11, R28, R89, R11 ;  /* 0x000000591c0b7223 */ /* 0x000fca000000000b */
[----:B------:R0:W-:Y:S05]  /*3440*/  @P3 STG.E desc[UR36][R6.64+0x20], R11 ;  /* 0x0000200b06003986 */ /* 0x0001ea000c101924 */
[----:B------:R-:W-:Y:S05]  /*3450*/  @!P1 BRA `(.L_x_44) ;  /* 0x0000000000049947 */ /* 0x000fea0003800000 */
[----:B------:R0:W5:Y:S02]  /*3460*/  LDG.E.LTC128B R21, desc[UR36][R2.64+0x24] ;  /* 0x0000242402157981 */ /* 0x000164000c1e1920 */
.L_x_44:
[----:B------:R-:W-:Y:S05]  /*3470*/  BSYNC B1 ;  /* 0x0000000000017941 */ /* 0x000fea0003800000 */
.L_x_43:
[----:B-----5:R-:W-:Y:S01]  /*3480*/  FMUL R10, R21, R90 ;  /* 0x0000005a150a7220 */ /* 0x020fe20000400000 */
[----:B------:R-:W-:Y:S01]  /*3490*/  ISETP.GT.AND P2, PT, R0, 0x8, P2 ;  /* 0x000000080000780c */ /* 0x000fe20001744270 */
[----:B------:R-:W-:Y:S02]  /*34a0*/  BSSY B1, `(.L_x_45) ;  /* 0x0000005000017945 */ /* 0x000fe40003800000 */
[----:B------:R-:W-:-:S05]  /*34b0*/  FFMA R29, R29, R89, R10 ;  /* 0x000000591d1d7223 */ /* 0x000fca000000000a */
[----:B------:R0:W-:Y:S05]  /*34c0*/  @P1 STG.E desc[UR36][R6.64+0x24], R29 ;  /* 0x0000241d06001986 */ /* 0x0001ea000c101924 */
[----:B------:R-:W-:Y:S05]  /*34d0*/  @!P2 BRA `(.L_x_46) ;  /* 0x000000000004a947 */ /* 0x000fea0003800000 */
[----:B------:R0:W5:Y:S02]  /*34e0*/  LDG.E.LTC128B R21, desc[UR36][R4.64+0x20] ;  /* 0x0000202404157981 */ /* 0x000164000c1e1920 */
.L_x_46:
[----:B------:R-:W-:Y:S05]  /*34f0*/  BSYNC B1 ;  /* 0x0000000000017941 */ /* 0x000fea0003800000 */
.L_x_45:
[----:B0----5:R-:W-:Y:S01]  /*3500*/  FMUL R11, R21, R90 ;  /* 0x0000005a150b7220 */ /* 0x021fe20000400000 */
[----:B------:R-:W-:Y:S01]  /*3510*/  ISETP.GT.AND P0, PT, R0, 0x8, P0 ;  /* 0x000000080000780c */ /* 0x000fe20000704270 */
[----:B------:R-:W-:Y:S01]  /*3520*/  BSSY B1, `(.L_x_47) ;  /* 0x0000006000017945 */ /* 0x000fe20003800000 */
[----:B------:R-:W-:Y:S01]  /*3530*/  ISETP.GT.AND P1, PT, R18, 0x10, PT ;  /* 0x000000101200780c */ /* 0x000fe20003f24270 */
[----:B------:R-:W-:-:S05]  /*3540*/  FFMA R11, R30, R89, R11 ;  /* 0x000000591e0b7223 */ /* 0x000fca000000000b */
[----:B------:R0:W-:Y:S05]  /*3550*/  @P2 STG.E desc[UR36][R8.64+0x20], R11 ;  /* 0x0000200b08002986 */ /* 0x0001ea000c101924 */
[----:B------:R-:W-:Y:S05]  /*3560*/  @!P0 BRA `(.L_x_48) ;  /* 0x0000000000048947 */ /* 0x000fea0003800000 */
[----:B------:R0:W5:Y:S02]  /*3570*/  LDG.E.LTC128B R21, desc[UR36][R4.64+0x24] ;  /* 0x0000242404157981 */ /* 0x000164000c1e1920 */
.L_x_48:
[----:B------:R-:W-:Y:S05]  /*3580*/  BSYNC B1 ;  /* 0x0000000000017941 */ /* 0x000fea0003800000 */
.L_x_47:
        /* <DEDUP_REMOVED lines=8> */
.L_x_50:
[----:B------:R-:W-:Y:S05]  /*3610*/  BSYNC B1 ;  /* 0x0000000000017941 */ /* 0x000fea0003800000 */
.L_x_49:
[----:B0----5:R-:W-:Y:S01]  /*3620*/  FMUL R11, R21, R90 ;  /* 0x0000005a150b7220 */ /* 0x021fe20000400000 */
[----:B------:R-:W-:Y:S01]  /*3630*/  ISETP.GT.AND P0, PT, R0, RZ, P2 ;  /* 0x000000ff0000720c */ /* 0x000fe20001704270 */
[----:B------:R-:W-:Y:S02]  /*3640*/  BSSY B1, `(.L_x_51) ;  /* 0x0000005000017945 */ /* 0x000fe40003800000 */
[----:B------:R-:W-:-:S05]  /*3650*/  FFMA R11, R32, R89, R11 ;  /* 0x00000059200b7223 */ /* 0x000fca000000000b */
[----:B------:R0:W-:Y:S05]  /*3660*/  @P3 STG.E desc[UR36][R6.64+0x40], R11 ;  /* 0x0000400b06003986 */ /* 0x0001ea000c101924 */
[----:B------:R-:W-:Y:S05]  /*3670*/  @!P0 BRA `(.L_x_52) ;  /* 0x0000000000048947 */ /* 0x000fea0003800000 */
[----:B------:R0:W5:Y:S02]  /*3680*/  LDG.E.LTC128B R21, desc[UR36][R2.64+0x44] ;  /* 0x0000442402157981 */ /* 0x000164000c1e1920 */
.L_x_52:
[----:B------:R-:W-:Y:S05]  /*3690*/  BSYNC B1 ;  /* 0x0000000000017941 */ /* 0x000fea0003800000 */
.L_x_51:
[----:B-----5:R-:W-:Y:S01]  /*36a0*/  FMUL R10, R21, R90 ;  /* 0x0000005a150a7220 */ /* 0x020fe20000400000 */
[----:B------:R-:W-:Y:S01]  /*36b0*/  ISETP.GT.AND P1, PT, R0, 0x8, P1 ;  /* 0x000000080000780c */ /* 0x000fe20000f24270 */
[----:B------:R-:W-:Y:S02]  /*36c0*/  BSSY B1, `(.L_x_53) ;  /* 0x0000005000017945 */ /* 0x000fe40003800000 */
[----:B------:R-:W-:-:S05]  /*36d0*/  FFMA R33, R33, R89, R10 ;  /* 0x0000005921217223 */ /* 0x000fca000000000a */
[----:B------:R0:W-:Y:S05]  /*36e0*/  @P0 STG.E desc[UR36][R6.64+0x44], R33 ;  /* 0x0000442106000986 */ /* 0x0001ea000c101924 */
[----:B------:R-:W-:Y:S05]  /*36f0*/  @!P1 BRA `(.L_x_54) ;  /* 0x0000000000049947 */ /* 0x000fea0003800000 */
[----:B------:R0:W5:Y:S02]  /*3700*/  LDG.E.LTC128B R21, desc[UR36][R4.64+0x40] ;  /* 0x0000402404157981 */ /* 0x000164000c1e1920 */
.L_x_54:
[----:B------:R-:W-:Y:S05]  /*3710*/  BSYNC B1 ;  /* 0x0000000000017941 */ /* 0x000fea0003800000 */
.L_x_53:
        /* <DEDUP_REMOVED lines=8> */
.L_x_56:
[----:B------:R-:W-:Y:S05]  /*37a0*/  BSYNC B1 ;  /* 0x0000000000017941 */ /* 0x000fea0003800000 */
.L_x_55:
        /* <DEDUP_REMOVED lines=8> */
.L_x_58:
[----:B------:R-:W-:Y:S05]  /*3830*/  BSYNC B1 ;  /* 0x0000000000017941 */ /* 0x000fea0003800000 */
.L_x_57:
[----:B0----5:R-:W-:Y:S01]  /*3840*/  FMUL R11, R21, R90 ;  /* 0x0000005a150b7220 */ /* 0x021fe20000400000 */
[----:B------:R-:W-:Y:S01]  /*3850*/  ISETP.GT.AND P2, PT, R0, RZ, P1 ;  /* 0x000000ff0000720c */ /* 0x000fe20000f44270 */
[----:B------:R-:W-:Y:S02]  /*3860*/  BSSY B1, `(.L_x_59) ;  /* 0x0000005000017945 */ /* 0x000fe40003800000 */
[----:B------:R-:W-:-:S05]  /*3870*/  FFMA R11, R36, R89, R11 ;  /* 0x00000059240b7223 */ /* 0x000fca000000000b */
[----:B------:R0:W-:Y:S05]  /*3880*/  @P3 STG.E desc[UR36][R6.64+0x60], R11 ;  /* 0x0000600b06003986 */ /* 0x0001ea000c101924 */
[----:B------:R-:W-:Y:S05]  /*3890*/  @!P2 BRA `(.L_x_60) ;  /* 0x000000000004a947 */ /* 0x000fea0003800000 */
[----:B------:R0:W5:Y:S02]  /*38a0*/  LDG.E.LTC128B R21, desc[UR36][R2.64+0x64] ;  /* 0x0000642402157981 */ /* 0x000164000c1e1920 */
.L_x_60:
[----:B------:R-:W-:Y:S05]  /*38b0*/  BSYNC B1 ;  /* 0x0000000000017941 */ /* 0x000fea0003800000 */
.L_x_59:
[----:B-----5:R-:W-:Y:S01]  /*38c0*/  FMUL R10, R21, R90 ;  /* 0x0000005a150a7220 */ /* 0x020fe20000400000 */
[----:B------:R-:W-:Y:S01]  /*38d0*/  ISETP.GT.AND P0, PT, R0, 0x8, P0 ;  /* 0x000000080000780c */ /* 0x000fe20000704270 */
[----:B------:R-:W-:Y:S02]  /*38e0*/  BSSY B1, `(.L_x_61) ;  /* 0x0000005000017945 */ /* 0x000fe40003800000 */
[----:B------:R-:W-:-:S05]  /*38f0*/  FFMA R37, R37, R89, R10 ;  /* 0x0000005925257223 */ /* 0x000fca000000000a */
[----:B------:R0:W-:Y:S05]  /*3900*/  @P2 STG.E desc[UR36][R6.64+0x64], R37 ;  /* 0x0000642506002986 */ /* 0x0001ea000c101924 */
[----:B------:R-:W-:Y:S05]  /*3910*/  @!P0 BRA `(.L_x_62) ;  /* 0x0000000000048947 */ /* 0x000fea0003800000 */
[----:B------:R0:W5:Y:S02]  /*3920*/  LDG.E.LTC128B R21, desc[UR36][R4.64+0x60] ;  /* 0x0000602404157981 */ /* 0x000164000c1e1920 */
.L_x_62:
[----:B------:R-:W-:Y:S05]  /*3930*/  BSYNC B1 ;  /* 0x0000000000017941 */ /* 0x000fea0003800000 */
.L_x_61:
        /* <DEDUP_REMOVED lines=8> */
.L_x_64:
[----:B------:R-:W-:Y:S05]  /*39c0*/  BSYNC B1 ;  /* 0x0000000000017941 */ /* 0x000fea0003800000 */
.L_x_63:
        /* <DEDUP_REMOVED lines=8> */
.L_x_66:
[----:B------:R-:W-:Y:S05]  /*3a50*/  BSYNC B1 ;  /* 0x0000000000017941 */ /* 0x000fea0003800000 */
.L_x_65:
[----:B0----5:R-:W-:Y:S01]  /*3a60*/  FMUL R11, R21, R90 ;  /* 0x0000005a150b7220 */ /* 0x021fe20000400000 */
[----:B------:R-:W-:Y:S01]  /*3a70*/  ISETP.GT.AND P1, PT, R0, RZ, P0 ;  /* 0x000000ff0000720c */ /* 0x000fe20000724270 */
[----:B------:R-:W-:Y:S02]  /*3a80*/  BSSY B1, `(.L_x_67) ;  /* 0x0000005000017945 */ /* 0x000fe40003800000 */
[----:B------:R-:W-:-:S05]  /*3a90*/  FFMA R11, R40, R89, R11 ;  /* 0x00000059280b7223 */ /* 0x000fca000000000b */
[----:B------:R0:W-:Y:S05]  /*3aa0*/  @P3 STG.E desc[UR36][R6.64+0x80], R11 ;  /* 0x0000800b06003986 */ /* 0x0001ea000c101924 */
[----:B------:R-:W-:Y:S05]  /*3ab0*/  @!P1 BRA `(.L_x_68) ;  /* 0x0000000000049947 */ /* 0x000fea0003800000 */
[----:B------:R0:W5:Y:S02]  /*3ac0*/  LDG.E.LTC128B R21, desc[UR36][R2.64+0x84] ;  /* 0x0000842402157981 */ /* 0x000164000c1e1920 */
.L_x_68:
[----:B------:R-:W-:Y:S05]  /*3ad0*/  BSYNC B1 ;  /* 0x0000000000017941 */ /* 0x000fea0003800000 */
.L_x_67:
[----:B-----5:R-:W-:Y:S01]  /*3ae0*/  FMUL R10, R21, R90 ;  /* 0x0000005a150a7220 */ /* 0x020fe20000400000 */
[----:B------:R-:W-:Y:S01]  /*3af0*/  ISETP.GT.AND P2, PT, R0, 0x8, P2 ;  /* 0x000000080000780c */ /* 0x000fe20001744270 */
[----:B------:R-:W-:Y:S02]  /*3b00*/  BSSY B1, `(.L_x_69) ;  /* 0x0000005000017945 */ /* 0x000fe40003800000 */
[----:B------:R-:W-:-:S05]  /*3b10*/  FFMA R41, R41, R89, R10 ;  /* 0x0000005929297223 */ /* 0x000fca000000000a */
[----:B------:R0:W-:Y:S05]  /*3b20*/  @P1 STG.E desc[UR36][R6.64+0x84], R41 ;  /* 0x0000842906001986 */ /* 0x0001ea000c101924 */
[----:B------:R-:W-:Y:S05]  /*3b30*/  @!P2 BRA `(.L_x_70) ;  /* 0x000000000004a947 */ /* 0x000fea0003800000 */
[----:B------:R0:W5:Y:S02]  /*3b40*/  LDG.E.LTC128B R21, desc[UR36][R4.64+0x80] ;  /* 0x0000802404157981 */ /* 0x000164000c1e1920 */
.L_x_70:
[----:B------:R-:W-:Y:S05]  /*3b50*/  BSYNC B1 ;  /* 0x0000000000017941 */ /* 0x000fea0003800000 */
.L_x_69:
        /* <DEDUP_REMOVED lines=8> */
.L_x_72:
[----:B------:R-:W-:Y:S05]  /*3be0*/  BSYNC B1 ;  /* 0x0000000000017941 */ /* 0x000fea0003800000 */
.L_x_71:
        /* <DEDUP_REMOVED lines=8> */
.L_x_74:
[----:B------:R-:W-:Y:S05]  /*3c70*/  BSYNC B1 ;  /* 0x0000000000017941 */ /* 0x000fea0003800000 */
.L_x_73:
[----:B0----5:R-:W-:Y:S01]  /*3c80*/  FMUL R11, R21, R90 ;  /* 0x0000005a150b7220 */ /* 0x021fe20000400000 */
[----:B------:R-:W-:Y:S01]  /*3c90*/  ISETP.GT.AND P0, PT, R0, RZ, P2 ;  /* 0x000000ff0000720c */ /* 0x000fe20001704270 */
[----:B------:R-:W-:Y:S02]  /*3ca0*/  BSSY B1, `(.L_x_75) ;  /* 0x0000005000017945 */ /* 0x000fe40003800000 */
[----:B------:R-:W-:-:S05]  /*3cb0*/  FFMA R11, R44, R89, R11 ;  /* 0x000000592c0b7223 */ /* 0x000fca000000000b */
[----:B------:R0:W-:Y:S05]  /*3cc0*/  @P3 STG.E desc[UR36][R6.64+0xa0], R11 ;  /* 0x0000a00b06003986 */ /* 0x0001ea000c101924 */
[----:B------:R-:W-:Y:S05]  /*3cd0*/  @!P0 BRA `(.L_x_76) ;  /* 0x0000000000048947 */ /* 0x000fea0003800000 */
[----:B------:R0:W5:Y:S02]  /*3ce0*/  LDG.E.LTC128B R21, desc[UR36][R2.64+0xa4] ;  /* 0x0000a42402157981 */ /* 0x000164000c1e1920 */
.L_x_76:
[----:B------:R-:W-:Y:S05]  /*3cf0*/  BSYNC B1 ;  /* 0x0000000000017941 */ /* 0x000fea0003800000 */
.L_x_75:
[----:B-----5:R-:W-:Y:S01]  /*3d00*/  FMUL R10, R21, R90 ;  /* 0x0000005a150a7220 */ /* 0x020fe20000400000 */
[----:B------:R-:W-:Y:S01]  /*3d10*/  ISETP.GT.AND P1, PT, R0, 0x8, P1 ;  /* 0x000000080000780c */ /* 0x000fe20000f24270 */
[----:B------:R-:W-:Y:S02]  /*3d20*/  BSSY B1, `(.L_x_77) ;  /* 0x0000005000017945 */ /* 0x000fe40003800000 */
[----:B------:R-:W-:-:S05]  /*3d30*/  FFMA R45, R45, R89, R10 ;  /* 0x000000592d2d7223 */ /* 0x000fca000000000a */
[----:B------:R0:W-:Y:S05]  /*3d40*/  @P0 STG.E desc[UR36][R6.64+0xa4], R45 ;  /* 0x0000a42d06000986 */ /* 0x0001ea000c101924 */
[----:B------:R-:W-:Y:S05]  /*3d50*/  @!P1 BRA `(.L_x_78) ;  /* 0x0000000000049947 */ /* 0x000fea0003800000 */
[----:B------:R0:W5:Y:S02]  /*3d60*/  LDG.E.LTC128B R21, desc[UR36][R4.64+0xa0] ;  /* 0x0000a02404157981 */ /* 0x000164000c1e1920 */
.L_x_78:
[----:B------:R-:W-:Y:S05]  /*3d70*/  BSYNC B1 ;  /* 0x0000000000017941 */ /* 0x000fea0003800000 */
.L_x_77:
        /* <DEDUP_REMOVED lines=8> */
.L_x_80:
[----:B------:R-:W-:Y:S05]  /*3e00*/  BSYNC B1 ;  /* 0x0000000000017941 */ /* 0x000fea0003800000 */
.L_x_79:
        /* <DEDUP_REMOVED lines=8> */
.L_x_82:
[----:B------:R-:W-:Y:S05]  /*3e90*/  BSYNC B1 ;  /* 0x0000000000017941 */ /* 0x000fea0003800000 */
.L_x_81:
[----:B0----5:R-:W-:Y:S01]  /*3ea0*/  FMUL R11, R21, R90 ;  /* 0x0000005a150b7220 */ /* 0x021fe20000400000 */
[----:B------:R-:W-:Y:S01]  /*3eb0*/  ISETP.GT.AND P2, PT, R0, RZ, P1 ;  /* 0x000000ff0000720c */ /* 0x000fe20000f44270 */
[----:B------:R-:W-:Y:S02]  /*3ec0*/  BSSY B1, `(.L_x_83) ;  /* 0x0000005000017945 */ /* 0x000fe40003800000 */
[----:B------:R-:W-:-:S05]  /*3ed0*/  FFMA R11, R48, R89, R11 ;  /* 0x00000059300b7223 */ /* 0x000fca000000000b */
[----:B------:R0:W-:Y:S05]  /*3ee0*/  @P3 STG.E desc[UR36][R6.64+0xc0], R11 ;  /* 0x0000c00b06003986 */ /* 0x0001ea000c101924 */
[----:B------:R-:W-:Y:S05]  /*3ef0*/  @!P2 BRA `(.L_x_84) ;  /* 0x000000000004a947 */ /* 0x000fea0003800000 */
[----:B------:R0:W5:Y:S02]  /*3f00*/  LDG.E.LTC128B R21, desc[UR36][R2.64+0xc4] ;  /* 0x0000c42402157981 */ /* 0x000164000c1e1920 */
.L_x_84:
[----:B------:R-:W-:Y:S05]  /*3f10*/  BSYNC B1 ;  /* 0x0000000000017941 */ /* 0x000fea0003800000 */
.L_x_83:
[----:B-----5:R-:W-:Y:S01]  /*3f20*/  FMUL R10, R21, R90 ;  /* 0x0000005a150a7220 */ /* 0x020fe20000400000 */
[----:B------:R-:W-:Y:S01]  /*3f30*/  ISETP.GT.AND P0, PT, R0, 0x8, P0 ;  /* 0x000000080000780c */ /* 0x000fe20000704270 */
[----:B------:R-:W-:Y:S02]  /*3f40*/  BSSY B1, `(.L_x_85) ;  /* 0x0000005000017945 */ /* 0x000fe40003800000 */
[----:B------:R-:W-:-:S05]  /*3f50*/  FFMA R49, R49, R89, R10 ;  /* 0x0000005931317223 */ /* 0x000fca000000000a */
[----:B------:R0:W-:Y:S05]  /*3f60*/  @P2 STG.E desc[UR36][R6.64+0xc4], R49 ;  /* 0x0000c43106002986 */ /* 0x0001ea000c101924 */
[----:B------:R-:W-:Y:S05]  /*3f70*/  @!P0 BRA `(.L_x_86) ;  /* 0x0000000000048947 */ /* 0x000fea0003800000 */
[----:B------:R0:W5:Y:S02]  /*3f80*/  LDG.E.LTC128B R21, desc[UR36][R4.64+0xc0] ;  /* 0x0000c02404157981 */ /* 0x000164000c1e1920 */
.L_x_86:
[----:B------:R-:W-:Y:S05]  /*3f90*/  BSYNC B1 ;  /* 0x0000000000017941 */ /* 0x000fea0003800000 */
.L_x_85:
        /* <DEDUP_REMOVED lines=8> */
.L_x_88:
[----:B------:R-:W-:Y:S05]  /*4020*/  BSYNC B1 ;  /* 0x0000000000017941 */ /* 0x000fea0003800000 */
.L_x_87:
        /* <DEDUP_REMOVED lines=8> */
.L_x_90:
[----:B------:R-:W-:Y:S05]  /*40b0*/  BSYNC B1 ;  /* 0x0000000000017941 */ /* 0x000fea0003800000 */
.L_x_89:
[----:B0----5:R-:W-:Y:S01]  /*40c0*/  FMUL R11, R21, R90 ;  /* 0x0000005a150b7220 */ /* 0x021fe20000400000 */
[----:B------:R-:W-:Y:S01]  /*40d0*/  ISETP.GT.AND P1, PT, R0, RZ, P0 ;  /* 0x000000ff0000720c */ /* 0x000fe20000724270 */
[----:B------:R-:W-:Y:S02]  /*40e0*/  BSSY B1, `(.L_x_91) ;  /* 0x0000005000017945 */ /* 0x000fe40003800000 */
[----:B------:R-:W-:-:S05]  /*40f0*/  FFMA R11, R52, R89, R11 ;  /* 0x00000059340b7223 */ /* 0x000fca000000000b */
[----:B------:R0:W-:Y:S05]  /*4100*/  @P3 STG.E desc[UR36][R6.64+0xe0], R11 ;  /* 0x0000e00b06003986 */ /* 0x0001ea000c101924 */
[----:B------:R-:W-:Y:S05]  /*4110*/  @!P1 BRA `(.L_x_92) ;  /* 0x0000000000049947 */ /* 0x000fea0003800000 */
[----:B------:R0:W5:Y:S02]  /*4120*/  LDG.E.LTC128B R21, desc[UR36][R2.64+0xe4] ;  /* 0x0000e42402157981 */ /* 0x000164000c1e1920 */
.L_x_92:
[----:B------:R-:W-:Y:S05]  /*4130*/  BSYNC B1 ;  /* 0x0000000000017941 */ /* 0x000fea0003800000 */
.L_x_91:
[----:B-----5:R-:W-:Y:S01]  /*4140*/  FMUL R10, R21, R90 ;  /* 0x0000005a150a7220 */ /* 0x020fe20000400000 */
[----:B------:R-:W-:Y:S01]  /*4150*/  ISETP.GT.AND P2, PT, R0, 0x8, P2 ;  /* 0x000000080000780c */ /* 0x000fe20001744270 */
[----:B------:R-:W-:Y:S02]  /*4160*/  BSSY B1, `(.L_x_93) ;  /* 0x0000005000017945 */ /* 0x000fe40003800000 */
[----:B------:R-:W-:-:S05]  /*4170*/  FFMA R53, R53, R89, R10 ;  /* 0x0000005935357223 */ /* 0x000fca000000000a */
[----:B------:R0:W-:Y:S05]  /*4180*/  @P1 STG.E desc[UR36][R6.64+0xe4], R53 ;  /* 0x0000e43506001986 */ /* 0x0001ea000c101924 */
[----:B------:R-:W-:Y:S05]  /*4190*/  @!P2 BRA `(.L_x_94) ;  /* 0x000000000004a947 */ /* 0x000fea0003800000 */
[----:B------:R0:W5:Y:S02]  /*41a0*/  LDG.E.LTC128B R21, desc[UR36][R4.64+0xe0] ;  /* 0x0000e02404157981 */ /* 0x000164000c1e1920 */
.L_x_94:
[----:B------:R-:W-:Y:S05]  /*41b0*/  BSYNC B1 ;  /* 0x0000000000017941 */ /* 0x000fea0003800000 */
.L_x_93:
        /* <DEDUP_REMOVED lines=8> */
.L_x_96:
[----:B------:R-:W-:Y:S05]  /*4240*/  BSYNC B1 ;  /* 0x0000000000017941 */ /* 0x000fea0003800000 */
.L_x_95:
        /* <DEDUP_REMOVED lines=8> */
.L_x_98:
[----:B------:R-:W-:Y:S05]  /*42d0*/  BSYNC B1 ;  /* 0x0000000000017941 */ /* 0x000fea0003800000 */
.L_x_97:
[----:B0----5:R-:W-:Y:S01]  /*42e0*/  FMUL R11, R21, R90 ;  /* 0x0000005a150b7220 */ /* 0x021fe20000400000 */
[----:B------:R-:W-:Y:S01]  /*42f0*/  ISETP.GT.AND P0, PT, R0, RZ, P2 ;  /* 0x000000ff0000720c */ /* 0x000fe20001704270 */
[----:B------:R-:W-:Y:S02]  /*4300*/  BSSY B1, `(.L_x_99) ;  /* 0x0000005000017945 */ /* 0x000fe40003800000 */
[----:B------:R-:W-:-:S05]  /*4310*/  FFMA R11, R56, R89, R11 ;  /* 0x00000059380b7223 */ /* 0x000fca000000000b */
[----:B------:R0:W-:Y:S05]  /*4320*/  @P3 STG.E desc[UR36][R6.64+0x100], R11 ;  /* 0x0001000b06003986 */ /* 0x0001ea000c101924 */
[----:B------:R-:W-:Y:S05]  /*4330*/  @!P0 BRA `(.L_x_100) ;  /* 0x0000000000048947 */ /* 0x000fea0003800000 */
[----:B------:R0:W5:Y:S02]  /*4340*/  LDG.E.LTC128B R21, desc[UR36][R2.64+0x104] ;  /* 0x0001042402157981 */ /* 0x000164000c1e1920 */
.L_x_100:
[----:B------:R-:W-:Y:S05]  /*4350*/  BSYNC B1 ;  /* 0x0000000000017941 */ /* 0x000fea0003800000 */
.L_x_99:
[----:B-----5:R-:W-:Y:S01]  /*4360*/  FMUL R10, R21, R90 ;  /* 0x0000005a150a7220 */ /* 0x020fe20000400000 */
[----:B------:R-:W-:Y:S01]  /*4370*/  ISETP.GT.AND P1, PT, R0, 0x8, P1 ;  /* 0x000000080000780c */ /* 0x000fe20000f24270 */
[----:B------:R-:W-:Y:S02]  /*4380*/  BSSY B1, `(.L_x_101) ;  /* 0x0000005000017945 */ /* 0x000fe40003800000 */
[----:B------:R-:W-:-:S05]  /*4390*/  FFMA R57, R57, R89, R10 ;  /* 0x0000005939397223 */ /* 0x000fca000000000a */
[----:B------:R0:W-:Y:S05]  /*43a0*/  @P0 STG.E desc[UR36][R6.64+0x104], R57 ;  /* 0x0001043906000986 */ /* 0x0001ea000c101924 */
[----:B------:R-:W-:Y:S05]  /*43b0*/  @!P1 BRA `(.L_x_102) ;  /* 0x0000000000049947 */ /* 0x000fea0003800000 */
[----:B------:R0:W5:Y:S02]  /*43c0*/  LDG.E.LTC128B R21, desc[UR36][R4.64+0x100] ;  /* 0x0001002404157981 */ /* 0x000164000c1e1920 */
.L_x_102:
[----:B------:R-:W-:Y:S05]  /*43d0*/  BSYNC B1 ;  /* 0x0000000000017941 */ /* 0x000fea0003800000 */
.L_x_101:
        /* <DEDUP_REMOVED lines=8> */
.L_x_104:
[----:B------:R-:W-:Y:S05]  /*4460*/  BSYNC B1 ;  /* 0x0000000000017941 */ /* 0x000fea0003800000 */
.L_x_103:
        /* <DEDUP_REMOVED lines=8> */
.L_x_106:
[----:B------:R-:W-:Y:S05]  /*44f0*/  BSYNC B1 ;  /* 0x0000000000017941 */ /* 0x000fea0003800000 */
.L_x_105:
[----:B0----5:R-:W-:Y:S01]  /*4500*/  FMUL R11, R21, R90 ;  /* 0x0000005a150b7220 */ /* 0x021fe20000400000 */
[----:B------:R-:W-:Y:S01]  /*4510*/  ISETP.GT.AND P2, PT, R0, RZ, P1 ;  /* 0x000000ff0000720c */ /* 0x000fe20000f44270 */
[----:B------:R-:W-:Y:S02]  /*4520*/  BSSY B1, `(.L_x_107) ;  /* 0x0000005000017945 */ /* 0x000fe40003800000 */
[----:B------:R-:W-:-:S05]  /*4530*/  FFMA R11, R60, R89, R11 ;  /* 0x000000593c0b7223 */ /* 0x000fca000000000b */
[----:B------:R0:W-:Y:S05]  /*4540*/  @P3 STG.E desc[UR36][R6.64+0x120], R11 ;  /* 0x0001200b06003986 */ /* 0x0001ea000c101924 */
[----:B------:R-:W-:Y:S05]  /*4550*/  @!P2 BRA `(.L_x_108) ;  /* 0x000000000004a947 */ /* 0x000fea0003800000 */
[----:B------:R0:W5:Y:S02]  /*4560*/  LDG.E.LTC128B R21, desc[UR36][R2.64+0x124] ;  /* 0x0001242402157981 */ /* 0x000164000c1e1920 */
.L_x_108:
[----:B------:R-:W-:Y:S05]  /*4570*/  BSYNC B1 ;  /* 0x0000000000017941 */ /* 0x000fea0003800000 */
.L_x_107:
[----:B-----5:R-:W-:Y:S01]  /*4580*/  FMUL R10, R21, R90 ;  /* 0x0000005a150a7220 */ /* 0x020fe20000400000 */
[----:B------:R-:W-:Y:S01]  /*4590*/  ISETP.GT.AND P0, PT, R0, 0x8, P0 ;  /* 0x000000080000780c */ /* 0x000fe20000704270 */
[----:B------:R-:W-:Y:S02]  /*45a0*/  BSSY B1, `(.L_x_109) ;  /* 0x0000005000017945 */ /* 0x000fe40003800000 */
[----:B------:R-:W-:-:S05]  /*45b0*/  FFMA R61, R61, R89, R10 ;  /* 0x000000593d3d7223 */ /* 0x000fca000000000a */
[----:B------:R0:W-:Y:S05]  /*45c0*/  @P2 STG.E desc[UR36][R6.64+0x124], R61 ;  /* 0x0001243d06002986 */ /* 0x0001ea000c101924 */
[----:B------:R-:W-:Y:S05]  /*45d0*/  @!P0 BRA `(.L_x_110) ;  /* 0x0000000000048947 */ /* 0x000fea0003800000 */
[----:B------:R0:W5:Y:S02]  /*45e0*/  LDG.E.LTC128B R21, desc[UR36][R4.64+0x120] ;  /* 0x0001202404157981 */ /* 0x000164000c1e1920 */
.L_x_110:
[----:B------:R-:W-:Y:S05]  /*45f0*/  BSYNC B1 ;  /* 0x0000000000017941 */ /* 0x000fea0003800000 */
.L_x_109:
        /* <DEDUP_REMOVED lines=8> */
.L_x_112:
[----:B------:R-:W-:Y:S05]  /*4680*/  BSYNC B1 ;  /* 0x0000000000017941 */ /* 0x000fea0003800000 */
.L_x_111:
        /* <DEDUP_REMOVED lines=8> */
.L_x_114:
[----:B------:R-:W-:Y:S05]  /*4710*/  BSYNC B1 ;  /* 0x0000000000017941 */ /* 0x000fea0003800000 */
.L_x_113:
[----:B0----5:R-:W-:Y:S01]  /*4720*/  FMUL R11, R21, R90 ;  /* 0x0000005a150b7220 */ /* 0x021fe20000400000 */
[----:B------:R-:W-:Y:S01]  /*4730*/  ISETP.GT.AND P1, PT, R0, RZ, P0 ;  /* 0x000000ff0000720c */ /* 0x000fe20000724270 */
[----:B------:R-:W-:Y:S02]  /*4740*/  BSSY B1, `(.L_x_115) ;  /* 0x0000005000017945 */ /* 0x000fe40003800000 */
[----:B------:R-:W-:-:S05]  /*4750*/  FFMA R11, R64, R89, R11 ;  /* 0x00000059400b7223 */ /* 0x000fca000000000b */
[----:B------:R0:W-:Y:S05]  /*4760*/  @P3 STG.E desc[UR36][R6.64+0x140], R11 ;  /* 0x0001400b06003986 */ /* 0x0001ea000c101924 */
[----:B------:R-:W-:Y:S05]  /*4770*/  @!P1 BRA `(.L_x_116) ;  /* 0x0000000000049947 */ /* 0x000fea0003800000 */
[----:B------:R0:W5:Y:S02]  /*4780*/  LDG.E.LTC128B R21, desc[UR36][R2.64+0x144] ;  /* 0x0001442402157981 */ /* 0x000164000c1e1920 */
.L_x_116:
[----:B------:R-:W-:Y:S05]  /*4790*/  BSYNC B1 ;  /* 0x0000000000017941 */ /* 0x000fea0003800000 */
.L_x_115:
[----:B-----5:R-:W-:Y:S01]  /*47a0*/  FMUL R10, R21, R90 ;  /* 0x0000005a150a7220 */ /* 0x020fe20000400000 */
[----:B------:R-:W-:Y:S01]  /*47b0*/  ISETP.GT.AND P2, PT, R0, 0x8, P2 ;  /* 0x000000080000780c */ /* 0x000fe20001744270 */
[----:B------:R-:W-:Y:S02]  /*47c0*/  BSSY B1, `(.L_x_117) ;  /* 0x0000005000017945 */ /* 0x000fe40003800000 */
[----:B------:R-:W-:-:S05]  /*47d0*/  FFMA R65, R65, R89, R10 ;  /* 0x0000005941417223 */ /* 0x000fca000000000a */
[----:B------:R0:W-:Y:S05]  /*47e0*/  @P1 STG.E desc[UR36][R6.64+0x144], R65 ;  /* 0x0001444106001986 */ /* 0x0001ea000c101924 */
[----:B------:R-:W-:Y:S05]  /*47f0*/  @!P2 BRA `(.L_x_118) ;  /* 0x000000000004a947 */ /* 0x000fea0003800000 */
[----:B------:R0:W5:Y:S02]  /*4800*/  LDG.E.LTC128B R21, desc[UR36][R4.64+0x140] ;  /* 0x0001402404157981 */ /* 0x000164000c1e1920 */
.L_x_118:
[----:B------:R-:W-:Y:S05]  /*4810*/  BSYNC B1 ;  /* 0x0000000000017941 */ /* 0x000fea0003800000 */
.L_x_117:
        /* <DEDUP_REMOVED lines=8> */
.L_x_120:
[----:B------:R-:W-:Y:S05]  /*48a0*/  BSYNC B1 ;  /* 0x0000000000017941 */ /* 0x000fea0003800000 */
.L_x_119:
        /* <DEDUP_REMOVED lines=8> */
.L_x_122:
[----:B------:R-:W-:Y:S05]  /*4930*/  BSYNC B1 ;  /* 0x0000000000017941 */ /* 0x000fea0003800000 */
.L_x_121:
[----:B0----5:R-:W-:Y:S01]  /*4940*/  FMUL R11, R21, R90 ;  /* 0x0000005a150b7220 */ /* 0x021fe20000400000 */
[----:B------:R-:W-:Y:S01]  /*4950*/  ISETP.GT.AND P0, PT, R0, RZ, P2 ;  /* 0x000000ff0000720c */ /* 0x000fe20001704270 */
[----:B------:R-:W-:Y:S02]  /*4960*/  BSSY B1, `(.L_x_123) ;  /* 0x0000005000017945 */ /* 0x000fe40003800000 */
[----:B------:R-:W-:-:S05]  /*4970*/  FFMA R11, R68, R89, R11 ;  /* 0x00000059440b7223 */ /* 0x000fca000000000b */
[----:B------:R0:W-:Y:S05]  /*4980*/  @P3 STG.E desc[UR36][R6.64+0x160], R11 ;  /* 0x0001600b06003986 */ /* 0x0001ea000c101924 */
[----:B------:R-:W-:Y:S05]  /*4990*/  @!P0 BRA `(.L_x_124) ;  /* 0x0000000000048947 */ /* 0x000fea0003800000 */
[----:B------:R0:W5:Y:S02]  /*49a0*/  LDG.E.LTC128B R21, desc[UR36][R2.64+0x164] ;  /* 0x0001642402157981 */ /* 0x000164000c1e1920 */
.L_x_124:
[----:B------:R-:W-:Y:S05]  /*49b0*/  BSYNC B1 ;  /* 0x0000000000017941 */ /* 0x000fea0003800000 */
.L_x_123:
[----:B-----5:R-:W-:Y:S01]  /*49c0*/  FMUL R10, R21, R90 ;  /* 0x0000005a150a7220 */ /* 0x020fe20000400000 */
[----:B------:R-:W-:Y:S01]  /*49d0*/  ISETP.GT.AND P1, PT, R0, 0x8, P1 ;  /* 0x000000080000780c */ /* 0x000fe20000f24270 */
[----:B------:R-:W-:Y:S02]  /*49e0*/  BSSY B1, `(.L_x_125) ;  /* 0x0000005000017945 */ /* 0x000fe40003800000 */
[----:B------:R-:W-:-:S05]  /*49f0*/  FFMA R69, R69, R89, R10 ;  /* 0x0000005945457223 */ /* 0x000fca000000000a */
[----:B------:R0:W-:Y:S05]  /*4a00*/  @P0 STG.E desc[UR36][R6.64+0x164], R69 ;  /* 0x0001644506000986 */ /* 0x0001ea000c101924 */
[----:B------:R-:W-:Y:S05]  /*4a10*/  @!P1 BRA `(.L_x_126) ;  /* 0x0000000000049947 */ /* 0x000fea0003800000 */
[----:B------:R0:W5:Y:S02]  /*4a20*/  LDG.E.LTC128B R21, desc[UR36][R4.64+0x160] ;  /* 0x0001602404157981 */ /* 0x000164000c1e1920 */
.L_x_126:
[----:B------:R-:W-:Y:S05]  /*4a30*/  BSYNC B1 ;  /* 0x0000000000017941 */ /* 0x000fea0003800000 */
.L_x_125:
        /* <DEDUP_REMOVED lines=8> */
.L_x_128:
[----:B------:R-:W-:Y:S05]  /*4ac0*/  BSYNC B1 ;  /* 0x0000000000017941 */ /* 0x000fea0003800000 */
.L_x_127:
        /* <DEDUP_REMOVED lines=8> */
.L_x_130:
[----:B------:R-:W-:Y:S05]  /*4b50*/  BSYNC B1 ;  /* 0x0000000000017941 */ /* 0x000fea0003800000 */
.L_x_129:
[----:B0----5:R-:W-:Y:S01]  /*4b60*/  FMUL R11, R21, R90 ;  /* 0x0000005a150b7220 */ /* 0x021fe20000400000 */
[----:B------:R-:W-:Y:S01]  /*4b70*/  ISETP.GT.AND P2, PT, R0, RZ, P1 ;  /* 0x000000ff0000720c */ /* 0x000fe20000f44270 */
[----:B------:R-:W-:Y:S02]  /*4b80*/  BSSY B1, `(.L_x_131) ;  /* 0x0000005000017945 */ /* 0x000fe40003800000 */
[----:B------:R-:W-:-:S05]  /*4b90*/  FFMA R11, R72, R89, R11 ;  /* 0x00000059480b7223 */ /* 0x000fca000000000b */
[----:B------:R0:W-:Y:S05]  /*4ba0*/  @P3 STG.E desc[UR36][R6.64+0x180], R11 ;  /* 0x0001800b06003986 */ /* 0x0001ea000c101924 */
[----:B------:R-:W-:Y:S05]  /*4bb0*/  @!P2 BRA `(.L_x_132) ;  /* 0x000000000004a947 */ /* 0x000fea0003800000 */
[----:B------:R0:W5:Y:S02]  /*4bc0*/  LDG.E.LTC128B R21, desc[UR36][R2.64+0x184] ;  /* 0x0001842402157981 */ /* 0x000164000c1e1920 */
.L_x_132:
[----:B------:R-:W-:Y:S05]  /*4bd0*/  BSYNC B1 ;  /* 0x0000000000017941 */ /* 0x000fea0003800000 */
.L_x_131:
[----:B-----5:R-:W-:Y:S01]  /*4be0*/  FMUL R10, R21, R90 ;  /* 0x0000005a150a7220 */ /* 0x020fe20000400000 */
[----:B------:R-:W-:Y:S01]  /*4bf0*/  ISETP.GT.AND P0, PT, R0, 0x8, P0 ;  /* 0x000000080000780c */ /* 0x000fe20000704270 */
[----:B------:R-:W-:Y:S02]  /*4c00*/  BSSY B1, `(.L_x_133) ;  /* 0x0000005000017945 */ /* 0x000fe40003800000 */
[----:B------:R-:W-:-:S05]  /*4c10*/  FFMA R73, R73, R89, R10 ;  /* 0x0000005949497223 */ /* 0x000fca000000000a */
[----:B------:R0:W-:Y:S05]  /*4c20*/  @P2 STG.E desc[UR36][R6.64+0x184], R73 ;  /* 0x0001844906002986 */ /* 0x0001ea000c101924 */
[----:B------:R-:W-:Y:S05]  /*4c30*/  @!P0 BRA `(.L_x_134) ;  /* 0x0000000000048947 */ /* 0x000fea0003800000 */
[----:B------:R0:W5:Y:S02]  /*4c40*/  LDG.E.LTC128B R21, desc[UR36][R4.64+0x180] ;  /* 0x0001802404157981 */ /* 0x000164000c1e1920 */
.L_x_134:
[----:B------:R-:W-:Y:S05]  /*4c50*/  BSYNC B1 ;  /* 0x0000000000017941 */ /* 0x000fea0003800000 */
.L_x_133:
        /* <DEDUP_REMOVED lines=8> */
.L_x_136:
[----:B------:R-:W-:Y:S05]  /*4ce0*/  BSYNC B1 ;  /* 0x0000000000017941 */ /* 0x000fea0003800000 */
.L_x_135:
        /* <DEDUP_REMOVED lines=8> */
.L_x_138:
[----:B------:R-:W-:Y:S05]  /*4d70*/  BSYNC B1 ;  /* 0x0000000000017941 */ /* 0x000fea0003800000 */
.L_x_137:
[----:B0----5:R-:W-:Y:S01]  /*4d80*/  FMUL R11, R21, R90 ;  /* 0x0000005a150b7220 */ /* 0x021fe20000400000 */
[----:B------:R-:W-:Y:S01]  /*4d90*/  ISETP.GT.AND P1, PT, R0, RZ, P0 ;  /* 0x000000ff0000720c */ /* 0x000fe20000724270 */
[----:B------:R-:W-:Y:S02]  /*4da0*/  BSSY B1, `(.L_x_139) ;  /* 0x0000005000017945 */ /* 0x000fe40003800000 */
[----:B------:R-:W-:-:S05]  /*4db0*/  FFMA R11, R76, R89, R11 ;  /* 0x000000594c0b7223 */ /* 0x000fca000000000b */
[----:B------:R0:W-:Y:S05]  /*4dc0*/  @P3 STG.E desc[UR36][R6.64+0x1a0], R11 ;  /* 0x0001a00b06003986 */ /* 0x0001ea000c101924 */
[----:B------:R-:W-:Y:S05]  /*4dd0*/  @!P1 BRA `(.L_x_140) ;  /* 0x0000000000049947 */ /* 0x000fea0003800000 */
[----:B------:R0:W5:Y:S02]  /*4de0*/  LDG.E.LTC128B R21, desc[UR36][R2.64+0x1a4] ;  /* 0x0001a42402157981 */ /* 0x000164000c1e1920 */
.L_x_140:
[----:B------:R-:W-:Y:S05]  /*4df0*/  BSYNC B1 ;  /* 0x0000000000017941 */ /* 0x000fea0003800000 */
.L_x_139:
[----:B-----5:R-:W-:Y:S01]  /*4e00*/  FMUL R10, R21, R90 ;  /* 0x0000005a150a7220 */ /* 0x020fe20000400000 */
[----:B------:R-:W-:Y:S01]  /*4e10*/  ISETP.GT.AND P2, PT, R0, 0x8, P2 ;  /* 0x000000080000780c */ /* 0x000fe20001744270 */
[----:B------:R-:W-:Y:S02]  /*4e20*/  BSSY B1, `(.L_x_141) ;  /* 0x0000005000017945 */ /* 0x000fe40003800000 */
[----:B------:R-:W-:-:S05]  /*4e30*/  FFMA R77, R77, R89, R10 ;  /* 0x000000594d4d7223 */ /* 0x000fca000000000a */
[----:B------:R0:W-:Y:S05]  /*4e40*/  @P1 STG.E desc[UR36][R6.64+0x1a4], R77 ;  /* 0x0001a44d06001986 */ /* 0x0001ea000c101924 */
[----:B------:R-:W-:Y:S05]  /*4e50*/  @!P2 BRA `(.L_x_142) ;  /* 0x000000000004a947 */ /* 0x000fea0003800000 */
[----:B------:R0:W5:Y:S02]  /*4e60*/  LDG.E.LTC128B R21, desc[UR36][R4.64+0x1a0] ;  /* 0x0001a02404157981 */ /* 0x000164000c1e1920 */
.L_x_142:
[----:B------:R-:W-:Y:S05]  /*4e70*/  BSYNC B1 ;  /* 0x0000000000017941 */ /* 0x000fea0003800000 */
.L_x_141:
        /* <DEDUP_REMOVED lines=8> */
.L_x_144:
[----:B------:R-:W-:Y:S05]  /*4f00*/  BSYNC B1 ;  /* 0x0000000000017941 */ /* 0x000fea0003800000 */
.L_x_143:
        /* <DEDUP_REMOVED lines=8> */
.L_x_146:
[----:B------:R-:W-:Y:S05]  /*4f90*/  BSYNC B1 ;  /* 0x0000000000017941 */ /* 0x000fea0003800000 */
.L_x_145:
[----:B0----5:R-:W-:Y:S01]  /*4fa0*/  FMUL R11, R21, R90 ;  /* 0x0000005a150b7220 */ /* 0x021fe20000400000 */
[----:B------:R-:W-:Y:S01]  /*4fb0*/  ISETP.GT.AND P0, PT, R0, RZ, P2 ;  /* 0x000000ff0000720c */ /* 0x000fe20001704270 */
[----:B------:R-:W-:Y:S02]  /*4fc0*/  BSSY B1, `(.L_x_147) ;  /* 0x0000005000017945 */ /* 0x000fe40003800000 */
[----:B------:R-:W-:-:S05]  /*4fd0*/  FFMA R11, R80, R89, R11 ;  /* 0x00000059500b7223 */ /* 0x000fca000000000b */
[----:B------:R0:W-:Y:S05]  /*4fe0*/  @P3 STG.E desc[UR36][R6.64+0x1c0], R11 ;  /* 0x0001c00b06003986 */ /* 0x0001ea000c101924 */
[----:B------:R-:W-:Y:S05]  /*4ff0*/  @!P0 BRA `(.L_x_148) ;  /* 0x0000000000048947 */ /* 0x000fea0003800000 */
[----:B------:R0:W5:Y:S02]  /*5000*/  LDG.E.LTC128B R21, desc[UR36][R2.64+0x1c4] ;  /* 0x0001c42402157981 */ /* 0x000164000c1e1920 */
.L_x_148:
[----:B------:R-:W-:Y:S05]  /*5010*/  BSYNC B1 ;  /* 0x0000000000017941 */ /* 0x000fea0003800000 */
.L_x_147:
[----:B-----5:R-:W-:Y:S01]  /*5020*/  FMUL R10, R21, R90 ;  /* 0x0000005a150a7220 */ /* 0x020fe20000400000 */
[----:B------:R-:W-:Y:S01]  /*5030*/  ISETP.GT.AND P1, PT, R0, 0x8, P1 ;  /* 0x000000080000780c */ /* 0x000fe20000f24270 */
[----:B------:R-:W-:Y:S02]  /*5040*/  BSSY B1, `(.L_x_149) ;  /* 0x0000005000017945 */ /* 0x000fe40003800000 */
[----:B------:R-:W-:-:S05]  /*5050*/  FFMA R81, R81, R89, R10 ;  /* 0x0000005951517223 */ /* 0x000fca000000000a */
[----:B------:R0:W-:Y:S05]  /*5060*/  @P0 STG.E desc[UR36][R6.64+0x1c4], R81 ;  /* 0x0001c45106000986 */ /* 0x0001ea000c101924 */
[----:B------:R-:W-:Y:S05]  /*5070*/  @!P1 BRA `(.L_x_150) ;  /* 0x0000000000049947 */ /* 0x000fea0003800000 */
[----:B------:R0:W5:Y:S02]  /*5080*/  LDG.E.LTC128B R21, desc[UR36][R4.64+0x1c0] ;  /* 0x0001c02404157981 */ /* 0x000164000c1e1920 */
.L_x_150:
[----:B------:R-:W-:Y:S05]  /*5090*/  BSYNC B1 ;  /* 0x0000000000017941 */ /* 0x000fea0003800000 */
.L_x_149:
        /* <DEDUP_REMOVED lines=8> */
.L_x_152:
[----:B------:R-:W-:Y:S05]  /*5120*/  BSYNC B1 ;  /* 0x0000000000017941 */ /* 0x000fea0003800000 */
.L_x_151:
        /* <DEDUP_REMOVED lines=8> */
.L_x_154:
[----:B------:R-:W-:Y:S05]  /*51b0*/  BSYNC B1 ;  /* 0x0000000000017941 */ /* 0x000fea0003800000 */
.L_x_153:
[----:B0----5:R-:W-:Y:S01]  /*51c0*/  FMUL R11, R21, R90 ;  /* 0x0000005a150b7220 */ /* 0x021fe20000400000 */
[----:B------:R-:W-:Y:S01]  /*51d0*/  ISETP.GT.AND P2, PT, R0, RZ, P1 ;  /* 0x000000ff0000720c */ /* 0x000fe20000f44270 */
[----:B------:R-:W-:Y:S02]  /*51e0*/  BSSY B1, `(.L_x_155) ;  /* 0x0000005000017945 */ /* 0x000fe40003800000 */
[----:B------:R-:W-:-:S05]  /*51f0*/  FFMA R11, R84, R89, R11 ;  /* 0x00000059540b7223 */ /* 0x000fca000000000b */
[----:B------:R0:W-:Y:S05]  /*5200*/  @P3 STG.E desc[UR36][R6.64+0x1e0], R11 ;  /* 0x0001e00b06003986 */ /* 0x0001ea000c101924 */
[----:B------:R-:W-:Y:S05]  /*5210*/  @!P2 BRA `(.L_x_156) ;  /* 0x000000000004a947 */ /* 0x000fea0003800000 */
[----:B------:R0:W5:Y:S02]  /*5220*/  LDG.E.LTC128B R21, desc[UR36][R2.64+0x1e4] ;  /* 0x0001e42402157981 */ /* 0x000164000c1e1920 */
.L_x_156:
[----:B------:R-:W-:Y:S05]  /*5230*/  BSYNC B1 ;  /* 0x0000000000017941 */ /* 0x000fea0003800000 */
.L_x_155:
[----:B01--45:R-:W-:Y:S01]  /*5240*/  FMUL R2, R21, R90 ;  /* 0x0000005a15027220 */ /* 0x033fe20000400000 */
[----:B------:R-:W-:Y:S01]  /*5250*/  ISETP.GT.AND P0, PT, R0, 0x8, P0 ;  /* 0x000000080000780c */ /* 0x000fe20000704270 */
[----:B------:R-:W-:Y:S02]  /*5260*/  BSSY B1, `(.L_x_157) ;  /* 0x0000005000017945 */ /* 0x000fe40003800000 */
[----:B------:R-:W-:-:S05]  /*5270*/  FFMA R85, R85, R89, R2 ;  /* 0x0000005955557223 */ /* 0x000fca0000000002 */
[----:B------:R0:W-:Y:S05]  /*5280*/  @P2 STG.E desc[UR36][R6.64+0x1e4], R85 ;  /* 0x0001e45506002986 */ /* 0x0001ea000c101924 */
[----:B------:R-:W-:Y:S05]  /*5290*/  @!P0 BRA `(.L_x_158) ;  /* 0x0000000000048947 */ /* 0x000fea0003800000 */
[----:B------:R1:W5:Y:S02]  /*52a0*/  LDG.E.LTC128B R21, desc[UR36][R4.64+0x1e0] ;  /* 0x0001e02404157981 */ /* 0x000364000c1e1920 */
.L_x_158:
[----:B------:R-:W-:Y:S05]  /*52b0*/  BSYNC B1 ;  /* 0x0000000000017941 */ /* 0x000fea0003800000 */
.L_x_157:
[----:B-----5:R-:W-:Y:S01]  /*52c0*/  FMUL R3, R21, R90 ;  /* 0x0000005a15037220 */ /* 0x020fe20000400000 */
[----:B------:R-:W-:Y:S01]  /*52d0*/  @P0 IMAD.MOV.U32 R2, RZ, RZ, R8 ;  /* 0x000000ffff020224 */ /* 0x000fe200078e0008 */
[----:B------:R-:W-:Y:S01]  /*52e0*/  ISETP.GT.AND P1, PT, R0, 0x8, P1 ;  /* 0x000000080000780c */ /* 0x000fe20000f24270 */
[----:B------:R-:W-:Y:S01]  /*52f0*/  BSSY B1, `(.L_x_159) ;  /* 0x0000006000017945 */ /* 0x000fe20003800000 */
[----:B0-2---:R-:W-:Y:S01]  /*5300*/  FFMA R7, R86, R89, R3 ;  /* 0x0000005956077223 */ /* 0x005fe20000000003 */
[----:B------:R-:W-:-:S05]  /*5310*/  @P0 IMAD.MOV.U32 R3, RZ, RZ, R9 ;  /* 0x000000ffff030224 */ /* 0x000fca00078e0009 */
[----:B------:R0:W-:Y:S05]  /*5320*/  @P0 STG.E desc[UR36][R2.64+0x1e0], R7 ;  /* 0x0001e00702000986 */ /* 0x0001ea000c101924 */
[----:B------:R-:W-:Y:S05]  /*5330*/  @!P1 BRA `(.L_x_160) ;  /* 0x0000000000049947 */ /* 0x000fea0003800000 */
[----:B------:R2:W5:Y:S02]  /*5340*/  LDG.E.LTC128B R21, desc[UR36][R4.64+0x1e4] ;  /* 0x0001e42404157981 */ /* 0x000564000c1e1920 */
.L_x_160:
[----:B------:R-:W-:Y:S05]  /*5350*/  BSYNC B1 ;  /* 0x0000000000017941 */ /* 0x000fea0003800000 */
.L_x_159:
[----:B-----5:R-:W-:-:S04]  /*5360*/  FMUL R0, R21, R90 ;  /* 0x0000005a15007220 */ /* 0x020fc80000400000 */
[----:B------:R-:W-:Y:S01]  /*5370*/  FFMA R87, R87, R89, R0 ;  /* 0x0000005957577223 */ /* 0x000fe20000000000 */
[----:B------:R-:W-:Y:S06]  /*5380*/  @!P1 BRA `(.L_x_161) ;  /* 0x0000000c00a09947 */ /* 0x000fec0003800000 */
[----:B------:R4:W-:Y:S01]  /*5390*/  STG.E desc[UR36][R8.64+0x1e4], R87 ;  /* 0x0001e45708007986 */ /* 0x0009e2000c101924 */
[----:B------:R-:W-:Y:S05]  /*53a0*/  BRA `(.L_x_161) ;  /* 0x0000000c00987947 */ /* 0x000fea0003800000 */
.L_x_36:
[----:B------:R-:W-:Y:S01]  /*53b0*/  ULDC.64 UR4, c[0x0][0x5c0] ;  /* 0x0001700000047ab9 */ /* 0x000fe20000000a00 */
[----:B------:R-:W-:Y:S01]  /*53c0*/  ISETP.GT.AND P5, PT, R18, 0x1, PT ;  /* 0x000000011200780c */ /* 0x000fe20003fa4270 */
[-C--:B------:R-:W-:Y:S01]  /*53d0*/  FMUL R25, R25, R89.reuse ;  /* 0x0000005919197220 */ /* 0x080fe20000400000 */
[----:B------:R-:W-:Y:S01]  /*53e0*/  LEA R2, P1, R104, UR4, 0x2 ;  /* 0x0000000468027c11 */ /* 0x000fe2000f8210ff */
[-C--:B------:R-:W-:Y:S01]  /*53f0*/  FMUL R9, R26, R89.reuse ;  /* 0x000000591a097220 */ /* 0x080fe20000400000 */
[----:B------:R-:W-:Y:S01]  /*5400*/  ISETP.GT.AND P3, PT, R0, RZ, P5 ;  /* 0x000000ff0000720c */ /* 0x000fe20002f64270 */
[-C--:B------:R-:W-:Y:S01]  /*5410*/  FMUL R27, R27, R89.reuse ;  /* 0x000000591b1b7220 */ /* 0x080fe20000400000 */
[----:B------:R-:W-:Y:S01]  /*5420*/  LEA.HI.X R3, R104, UR5, R7, 0x2, P1 ;  /* 0x0000000568037c11 */ /* 0x000fe200088f1407 */
[-C--:B------:R-:W-:Y:S01]  /*5430*/  FMUL R7, R24, R89.reuse ;  /* 0x0000005918077220 */ /* 0x080fe20000400000 */
[C---:B------:R-:W-:Y:S01]  /*5440*/  ISETP.GT.AND P0, PT, R0.reuse, 0x8, P0 ;  /* 0x000000080000780c */ /* 0x040fe20000704270 */
[-C--:B------:R-:W-:Y:S01]  /*5450*/  FMUL R29, R29, R89.reuse ;  /* 0x000000591d1d7220 */ /* 0x080fe20000400000 */
[----:B------:R-:W-:Y:S01]  /*5460*/  ISETP.GT.AND P5, PT, R0, 0x8, P5 ;  /* 0x000000080000780c */ /* 0x000fe20002fa4270 */
[-C--:B------:R-:W-:Y:S01]  /*5470*/  FMUL R11, R30, R89.reuse ;  /* 0x000000591e0b7220 */ /* 0x080fe20000400000 */
[----:B------:R0:W-:Y:S01]  /*5480*/  @P2 STG.E desc[UR36][R2.64], R7 ;  /* 0x0000000702002986 */ /* 0x0001e2000c101924 */
[----:B------:R-:W-:Y:S01]  /*5490*/  ISETP.GT.AND P2, PT, R18, 0x8, PT ;  /* 0x000000081200780c */ /* 0x000fe20003f44270 */
[-C--:B------:R-:W-:Y:S01]  /*54a0*/  FMUL R31, R31, R89.reuse ;  /* 0x000000591f1f7220 */ /* 0x080fe20000400000 */
[C---:B------:R-:W-:Y:S01]  /*54b0*/  SHF.L.U64.HI R5, R96.reuse, 0x2, R91 ;  /* 0x0000000260057819 */ /* 0x040fe2000001025b */
[-C--:B------:R-:W-:Y:S01]  /*54c0*/  FMUL R33, R33, R89.reuse ;  /* 0x0000005921217220 */ /* 0x080fe20000400000 */
[----:B------:R-:W-:Y:S01]  /*54d0*/  LEA R4, P6, R96, R2, 0x2 ;  /* 0x0000000260047211 */ /* 0x000fe200078c10ff */
[----:B------:R-:W-:Y:S01]  /*54e0*/  @P3 STG.E desc[UR36][R2.64+0x4], R25 ;  /* 0x0000041902003986 */ /* 0x000fe2000c101924 */
[----:B------:R-:W-:Y:S01]  /*54f0*/  ISETP.GT.AND P1, PT, R18, 0x9, PT ;  /* 0x000000091200780c */ /* 0x000fe20003f24270 */
[-C--:B------:R-:W-:Y:S01]  /*5500*/  FMUL R35, R35, R89.reuse ;  /* 0x0000005923237220 */ /* 0x080fe20000400000 */
[C---:B------:R-:W-:Y:S01]  /*5510*/  ISETP.GT.AND P4, PT, R0.reuse, RZ, P2 ;  /* 0x000000ff0000720c */ /* 0x040fe20001784270 */
[----:B------:R-:W-:Y:S01]  /*5520*/  IMAD.X R5, R5, 0x1, R3, P6 ;  /* 0x0000000105057824 */ /* 0x000fe200030e0603 */
[----:B------:R-:W-:Y:S01]  /*5530*/  ISETP.GT.AND P3, PT, R0, RZ, P1 ;  /* 0x000000ff0000720c */ /* 0x000fe20000f64270 */
[-C--:B0-----:R-:W-:Y:S01]  /*5540*/  FMUL R7, R28, R89.reuse ;  /* 0x000000591c077220 */ /* 0x081fe20000400000 */
[C---:B------:R-:W-:Y:S01]  /*5550*/  ISETP.GT.AND P2, PT, R0.reuse, 0x8, P2 ;  /* 0x000000080000780c */ /* 0x040fe20001744270 */
[-C--:B------:R-:W-:Y:S01]  /*5560*/  FMUL R37, R37, R89.reuse ;  /* 0x0000005925257220 */ /* 0x080fe20000400000 */
[----:B------:R-:W-:Y:S01]  /*5570*/  ISETP.GT.AND P1, PT, R0, 0x8, P1 ;  /* 0x000000080000780c */ /* 0x000fe20000f24270 */
[----:B------:R0:W-:Y:S01]  /*5580*/  @P0 STG.E desc[UR36][R4.64], R9 ;  /* 0x0000000904000986 */ /* 0x0001e2000c101924 */
[C---:B------:R-:W-:Y:S01]  /*5590*/  ISETP.GT.AND P0, PT, R18.reuse, 0x10, PT ;  /* 0x000000101200780c */ /* 0x040fe20003f04270 */
[-C--:B------:R-:W-:Y:S01]  /*55a0*/  FMUL R39, R39, R89.reuse ;  /* 0x0000005927277220 */ /* 0x080fe20000400000 */
[-C--:B------:R-:W-:Y:S01]  /*55b0*/  FMUL R41, R41, R89.reuse ;  /* 0x0000005929297220 */ /* 0x080fe20000400000 */
[----:B------:R-:W-:Y:S01]  /*55c0*/  @P5 STG.E desc[UR36][R4.64+0x4], R27 ;  /* 0x0000041b04005986 */ /* 0x000fe2000c101924 */
[----:B------:R-:W-:Y:S01]  /*55d0*/  ISETP.GT.AND P5, PT, R18, 0x11, PT ;  /* 0x000000111200780c */ /* 0x000fe20003fa4270 */
[-C--:B------:R-:W-:Y:S01]  /*55e0*/  FMUL R43, R43, R89.reuse ;  /* 0x000000592b2b7220 */ /* 0x080fe20000400000 */
[-C--:B------:R-:W-:Y:S01]  /*55f0*/  FMUL R45, R45, R89.reuse ;  /* 0x000000592d2d7220 */ /* 0x080fe20000400000 */
[----:B------:R1:W-:Y:S01]  /*5600*/  @P4 STG.E desc[UR36][R2.64+0x20], R7 ;  /* 0x0000200702004986 */ /* 0x0003e2000c101924 */
[C---:B------:R-:W-:Y:S01]  /*5610*/  ISETP.GT.AND P4, PT, R0.reuse, RZ, P0 ;  /* 0x000000ff0000720c */ /* 0x040fe20000784270 */
[-C--:B------:R-:W-:Y:S01]  /*5620*/  FMUL R47, R47, R89.reuse ;  /* 0x000000592f2f7220 */ /* 0x080fe20000400000 */
[-C--:B------:R-:W-:Y:S01]  /*5630*/  FMUL R49, R49, R89.reuse ;  /* 0x0000005931317220 */ /* 0x080fe20000400000 */
[----:B------:R-:W-:Y:S01]  /*5640*/  @P3 STG.E desc[UR36][R2.64+0x24], R29 ;  /* 0x0000241d02003986 */ /* 0x000fe2000c101924 */
[----:B------:R-:W-:Y:S01]  /*5650*/  ISETP.GT.AND P3, PT, R0, RZ, P5 ;  /* 0x000000ff0000720c */ /* 0x000fe20002f64270 */
[-C--:B0-----:R-:W-:Y:S01]  /*5660*/  FMUL R9, R32, R89.reuse ;  /* 0x0000005920097220 */ /* 0x081fe20000400000 */
[-C--:B------:R-:W-:Y:S01]  /*5670*/  FMUL R51, R51, R89.reuse ;  /* 0x0000005933337220 */ /* 0x080fe20000400000 */
[----:B------:R0:W-:Y:S01]  /*5680*/  @P2 STG.E desc[UR36][R4.64+0x20], R11 ;  /* 0x0000200b04002986 */ /* 0x0001e2000c101924 */
[----:B------:R-:W-:Y:S01]  /*5690*/  ISETP.GT.AND P2, PT, R0, 0x8, P5 ;  /* 0x000000080000780c */ /* 0x000fe20002f44270 */
[-C--:B------:R-:W-:Y:S01]  /*56a0*/  FMUL R53, R53, R89.reuse ;  /* 0x0000005935357220 */ /* 0x080fe20000400000 */
[----:B------:R-:W-:Y:S01]  /*56b0*/  ISETP.GT.AND P5, PT, R18, 0x18, PT ;  /* 0x000000181200780c */ /* 0x000fe20003fa4270 */
[----:B------:R-:W-:Y:S01]  /*56c0*/  @P1 STG.E desc[UR36][R4.64+0x24], R31 ;  /* 0x0000241f04001986 */ /* 0x000fe2000c101924 */
[----:B------:R-:W-:Y:S01]  /*56d0*/  ISETP.GT.AND P1, PT, R0, 0x8, P0 ;  /* 0x000000080000780c */ /* 0x000fe20000724270 */
[-C--:B-1----:R-:W-:Y:S01]  /*56e0*/  FMUL R7, R34, R89.reuse ;  /* 0x0000005922077220 */ /* 0x082fe20000400000 */
[----:B------:R-:W-:Y:S01]  /*56f0*/  ISETP.GT.AND P0, PT, R18, 0x19, PT ;  /* 0x000000191200780c */ /* 0x000fe20003f04270 */
[----:B------:R1:W-:Y:S01]  /*5700*/  @P4 STG.E desc[UR36][R2.64+0x40], R9 ;  /* 0x0000400902004986 */ /* 0x0003e2000c101924 */
[C---:B------:R-:W-:Y:S01]  /*5710*/  ISETP.GT.AND P4, PT, R0.reuse, RZ, P5 ;  /* 0x000000ff0000720c */ /* 0x040fe20002f84270 */
[-C--:B------:R-:W-:Y:S01]  /*5720*/  FMUL R55, R55, R89.reuse ;  /* 0x0000005937377220 */ /* 0x080fe20000400000 */
[-C--:B------:R-:W-:Y:S01]  /*5730*/  FMUL R57, R57, R89.reuse ;  /* 0x0000005939397220 */ /* 0x080fe20000400000 */
[----:B------:R-:W-:Y:S01]  /*5740*/  @P3 STG.E desc[UR36][R2.64+0x44], R33 ;  /* 0x0000442102003986 */ /* 0x000fe2000c101924 */
[----:B------:R-:W-:Y:S01]  /*5750*/  ISETP.GT.AND P3, PT, R0, RZ, P0 ;  /* 0x000000ff0000720c */ /* 0x000fe20000764270 */
[-C--:B0-----:R-:W-:Y:S01]  /*5760*/  FMUL R11, R38, R89.reuse ;  /* 0x00000059260b7220 */ /* 0x081fe20000400000 */
[----:B------:R-:W-:Y:S01]  /*5770*/  ISETP.GT.AND P0, PT, R0, 0x8, P0 ;  /* 0x000000080000780c */ /* 0x000fe20000704270 */
[-C--:B------:R-:W-:Y:S01]  /*5780*/  FMUL R59, R59, R89.reuse ;  /* 0x000000593b3b7220 */ /* 0x080fe20000400000 */
[-C--:B------:R-:W-:Y:S01]  /*5790*/  FMUL R61, R61, R89.reuse ;  /* 0x000000593d3d7220 */ /* 0x080fe20000400000 */
[----:B------:R0:W-:Y:S01]  /*57a0*/  @P1 STG.E desc[UR36][R4.64+0x40], R7 ;  /* 0x0000400704001986 */ /* 0x0001e2000c101924 */
[----:B------:R-:W-:Y:S01]  /*57b0*/  ISETP.GT.AND P1, PT, R18, 0x20, PT ;  /* 0x000000201200780c */ /* 0x000fe20003f24270 */
[-C--:B-1----:R-:W-:Y:S01]  /*57c0*/  FMUL R9, R36, R89.reuse ;  /* 0x0000005924097220 */ /* 0x082fe20000400000 */
[-C--:B------:R-:W-:Y:S01]  /*57d0*/  FMUL R63, R63, R89.reuse ;  /* 0x000000593f3f7220 */ /* 0x080fe20000400000 */
[----:B------:R-:W-:Y:S01]  /*57e0*/  @P2 STG.E desc[UR36][R4.64+0x44], R35 ;  /* 0x0000442304002986 */ /* 0x000fe2000c101924 */
[----:B------:R-:W-:Y:S01]  /*57f0*/  ISETP.GT.AND P2, PT, R0, 0x8, P5 ;  /* 0x000000080000780c */ /* 0x000fe20002f44270 */
[-C--:B------:R-:W-:Y:S01]  /*5800*/  FMUL R65, R65, R89.reuse ;  /* 0x0000005941417220 */ /* 0x080fe20000400000 */
[----:B------:R-:W-:Y:S01]  /*5810*/  ISETP.GT.AND P5, PT, R18, 0x21, PT ;  /* 0x000000211200780c */ /* 0x000fe20003fa4270 */
[----:B------:R1:W-:Y:S01]  /*5820*/  @P4 STG.E desc[UR36][R2.64+0x60], R9 ;  /* 0x0000600902004986 */ /* 0x0003e2000c101924 */
[C---:B------:R-:W-:Y:S01]  /*5830*/  ISETP.GT.AND P4, PT, R0.reuse, RZ, P1 ;  /* 0x000000ff0000720c */ /* 0x040fe20000f84270 */
[-C--:B------:R-:W-:Y:S01]  /*5840*/  FMUL R67, R67, R89.reuse ;  /* 0x0000005943437220 */ /* 0x080fe20000400000 */
[C---:B------:R-:W-:Y:S01]  /*5850*/  ISETP.GT.AND P1, PT, R0.reuse, 0x8, P1 ;  /* 0x000000080000780c */ /* 0x040fe20000f24270 */
[----:B------:R-:W-:Y:S01]  /*5860*/  @P3 STG.E desc[UR36][R2.64+0x64], R37 ;  /* 0x0000642502003986 */ /* 0x000fe2000c101924 */
[----:B------:R-:W-:Y:S01]  /*5870*/  ISETP.GT.AND P3, PT, R0, RZ, P5 ;  /* 0x000000ff0000720c */ /* 0x000fe20002f64270 */
[-C--:B0-----:R-:W-:Y:S01]  /*5880*/  FMUL R7, R40, R89.reuse ;  /* 0x0000005928077220 */ /* 0x081fe20000400000 */
[-C--:B------:R-:W-:Y:S01]  /*5890*/  FMUL R69, R69, R89.reuse ;  /* 0x0000005945457220 */ /* 0x080fe20000400000 */
[-C--:B------:R-:W-:Y:S01]  /*58a0*/  FMUL R71, R71, R89.reuse ;  /* 0x0000005947477220 */ /* 0x080fe20000400000 */
[-C--:B------:R-:W-:Y:S01]  /*58b0*/  FMUL R73, R73, R89.reuse ;  /* 0x0000005949497220 */ /* 0x080fe20000400000 */
[----:B------:R0:W-:Y:S01]  /*58c0*/  @P2 STG.E desc[UR36][R4.64+0x60], R11 ;  /* 0x0000600b04002986 */ /* 0x0001e2000c101924 */
[----:B------:R-:W-:Y:S01]  /*58d0*/  ISETP.GT.AND P2, PT, R0, 0x8, P5 ;  /* 0x000000080000780c */ /* 0x000fe20002f44270 */
[-C--:B-1----:R-:W-:Y:S01]  /*58e0*/  FMUL R9, R42, R89.reuse ;  /* 0x000000592a097220 */ /* 0x082fe20000400000 */
[C---:B------:R-:W-:Y:S01]  /*58f0*/  ISETP.GT.AND P5, PT, R18.reuse, 0x28, PT ;  /* 0x000000281200780c */ /* 0x040fe20003fa4270 */
        /* <DEDUP_REMOVED lines=12> */
[----:B------:R0:W-:Y:S01]  /*59c0*/  @P1 STG.E desc[UR36][R4.64+0x80], R9 ;  /* 0x0000800904001986 */ /* 0x0001e2000c101924 */
[----:B------:R-:W-:Y:S01]  /*59d0*/  ISETP.GT.AND P1, PT, R18, 0x30, PT ;  /* 0x000000301200780c */ /* 0x000fe20003f24270 */
[-C--:B------:R-:W-:Y:S01]  /*59e0*/  FMUL R83, R83, R89.reuse ;  /* 0x0000005953537220 */ /* 0x080fe20000400000 */
[-C--:B------:R-:W-:Y:S01]  /*59f0*/  FMUL R85, R85, R89.reuse ;  /* 0x0000005955557220 */ /* 0x080fe20000400000 */
[----:B------:R-:W-:Y:S01]  /*5a00*/  @P2 STG.E desc[UR36][R4.64+0x84], R43 ;  /* 0x0000842b04002986 */ /* 0x000fe2000c101924 */
[-C--:B-1----:R-:W-:Y:S01]  /*5a10*/  FMUL R7, R44, R89.reuse ;  /* 0x000000592c077220 */ /* 0x082fe20000400000 */
[----:B------:R-:W-:Y:S01]  /*5a20*/  ISETP.GT.AND P2, PT, R0, 0x8, P5 ;  /* 0x000000080000780c */ /* 0x000fe20002f44270 */
[----:B------:R-:W-:Y:S01]  /*5a30*/  FMUL R87, R87, R89 ;  /* 0x0000005957577220 */ /* 0x000fe20000400000 */
[----:B------:R-:W-:-:S02]  /*5a40*/  ISETP.GT.AND P5, PT, R18, 0x31, PT ;  /* 0x000000311200780c */ /* 0x000fc40003fa4270 */
[----:B------:R1:W-:Y:S01]  /*5a50*/  @P4 STG.E desc[UR36][R2.64+0xa0], R7 ;  /* 0x0000a00702004986 */ /* 0x0003e2000c101924 */
[----:B------:R-:W-:Y:S01]  /*5a60*/  ISETP.GT.AND P4, PT, R0, RZ, P1 ;  /* 0x000000ff0000720c */ /* 0x000fe20000f84270 */
[----:B0-----:R-:W-:Y:S01]  /*5a70*/  FMUL R9, R48, R89 ;  /* 0x0000005930097220 */ /* 0x001fe20000400000 */
[C---:B------:R-:W-:Y:S01]  /*5a80*/  ISETP.GT.AND P1, PT, R0.reuse, 0x8, P1 ;  /* 0x000000080000780c */ /* 0x040fe20000f24270 */
[----:B------:R-:W-:Y:S01]  /*5a90*/  @P3 STG.E desc[UR36][R2.64+0xa4], R45 ;  /* 0x0000a42d02003986 */ /* 0x000fe2000c101924 */
[----:B------:R-:W-:-:S04]  /*5aa0*/  ISETP.GT.AND P3, PT, R0, RZ, P5 ;  /* 0x000000ff0000720c */ /* 0x000fc80002f64270 */
[----:B------:R0:W-:Y:S01]  /*5ab0*/  @P2 STG.E desc[UR36][R4.64+0xa0], R11 ;  /* 0x0000a00b04002986 */ /* 0x0001e2000c101924 */
[----:B------:R-:W-:Y:S02]  /*5ac0*/  ISETP.GT.AND P2, PT, R0, 0x8, P5 ;  /* 0x000000080000780c */ /* 0x000fe40002f44270 */
[C---:B------:R-:W-:Y:S01]  /*5ad0*/  ISETP.GT.AND P5, PT, R18.reuse, 0x38, PT ;  /* 0x000000381200780c */ /* 0x040fe20003fa4270 */
[----:B------:R-:W-:Y:S01]  /*5ae0*/  @P0 STG.E desc[UR36][R4.64+0xa4], R47 ;  /* 0x0000a42f04000986 */ /* 0x000fe2000c101924 */
[----:B------:R-:W-:Y:S01]  /*5af0*/  ISETP.GT.AND P0, PT, R18, 0x39, PT ;  /* 0x000000391200780c */ /* 0x000fe20003f04270 */
[----:B-1----:R-:W-:Y:S02]  /*5b00*/  FMUL R7, R50, R89 ;  /* 0x0000005932077220 */ /* 0x002fe40000400000 */
[----:B------:R1:W-:Y:S01]  /*5b10*/  @P4 STG.E desc[UR36][R2.64+0xc0], R9 ;  /* 0x0000c00902004986 */ /* 0x0003e2000c101924 */
[----:B------:R-:W-:-:S03]  /*5b20*/  ISETP.GT.AND P4, PT, R0, RZ, P5 ;  /* 0x000000ff0000720c */ /* 0x000fc60002f84270 */
[----:B------:R-:W-:Y:S01]  /*5b30*/  @P3 STG.E desc[UR36][R2.64+0xc4], R49 ;  /* 0x0000c43102003986 */ /* 0x000fe2000c101924 */
[----:B------:R-:W-:Y:S01]  /*5b40*/  ISETP.GT.AND P3, PT, R0, RZ, P0 ;  /* 0x000000ff0000720c */ /* 0x000fe20000764270 */
[----:B0-----:R-:W-:Y:S01]  /*5b50*/  FMUL R11, R54, R89 ;  /* 0x00000059360b7220 */ /* 0x001fe20000400000 */
[----:B------:R-:W-:Y:S01]  /*5b60*/  ISETP.GT.AND P0, PT, R0, 0x8, P0 ;  /* 0x000000080000780c */ /* 0x000fe20000704270 */
[----:B------:R0:W-:Y:S01]  /*5b70*/  @P1 STG.E desc[UR36][R4.64+0xc0], R7 ;  /* 0x0000c00704001986 */ /* 0x0001e2000c101924 */
[----:B------:R-:W-:-:S03]  /*5b80*/  ISETP.GT.AND P1, PT, R18, 0x40, PT ;  /* 0x000000401200780c */ /* 0x000fc60003f24270 */
[----:B------:R-:W-:Y:S01]  /*5b90*/  @P2 STG.E desc[UR36][R4.64+0xc4], R51 ;  /* 0x0000c43304002986 */ /* 0x000fe2000c101924 */
[-C--:B-1----:R-:W-:Y:S01]  /*5ba0*/  FMUL R9, R52, R89.reuse ;  /* 0x0000005934097220 */ /* 0x082fe20000400000 */
[----:B------:R-:W-:Y:S02]  /*5bb0*/  ISETP.GT.AND P2, PT, R0, 0x8, P5 ;  /* 0x000000080000780c */ /* 0x000fe40002f44270 */
[----:B------:R-:W-:Y:S02]  /*5bc0*/  ISETP.GT.AND P5, PT, R18, 0x41, PT ;  /* 0x000000411200780c */ /* 0x000fe40003fa4270 */
        /* <DEDUP_REMOVED lines=35> */
[-C--:B-1----:R-:W-:Y:S02]  /*5e00*/  FMUL R7, R66, R89.reuse ;  /* 0x0000005942077220 */ /* 0x082fe40000400000 */
[----:B------:R1:W-:Y:S01]  /*5e10*/  @P4 STG.E desc[UR36][R2.64+0x140], R9 ;  /* 0x0001400902004986 */ /* 0x0003e2000c101924 */
[C---:B------:R-:W-:Y:S02]  /*5e20*/  ISETP.GT.AND P4, PT, R0.reuse, RZ, P5 ;  /* 0x000000ff0000720c */ /* 0x040fe40002f84270 */
[C---:B------:R-:W-:Y:S01]  /*5e30*/  ISETP.GT.AND P5, PT, R0.reuse, 0x8, P5 ;  /* 0x000000080000780c */ /* 0x040fe20002fa4270 */
[----:B------:R-:W-:Y:S01]  /*5e40*/  @P3 STG.E desc[UR36][R2.64+0x144], R65 ;  /* 0x0001444102003986 */ /* 0x000fe2000c101924 */
[----:B------:R-:W-:Y:S01]  /*5e50*/  ISETP.GT.AND P3, PT, R0, RZ, P0 ;  /* 0x000000ff0000720c */ /* 0x000fe20000764270 */
[-C--:B0-----:R-:W-:Y:S01]  /*5e60*/  FMUL R11, R70, R89.reuse ;  /* 0x00000059460b7220 */ /* 0x081fe20000400000 */
[----:B------:R-:W-:Y:S01]  /*5e70*/  ISETP.GT.AND P0, PT, R0, 0x8, P0 ;  /* 0x000000080000780c */ /* 0x000fe20000704270 */
[----:B------:R0:W-:Y:S01]  /*5e80*/  @P1 STG.E desc[UR36][R4.64+0x140], R7 ;  /* 0x0001400704001986 */ /* 0x0001e2000c101924 */
[----:B------:R-:W-:Y:S01]  /*5e90*/  ISETP.GT.AND P1, PT, R18, 0x60, PT ;  /* 0x000000601200780c */ /* 0x000fe20003f24270 */
[----:B-1----:R-:W-:-:S02]  /*5ea0*/  FMUL R9, R68, R89 ;  /* 0x0000005944097220 */ /* 0x002fc40000400000 */
[----:B------:R-:W-:Y:S01]  /*5eb0*/  @P2 STG.E desc[UR36][R4.64+0x144], R67 ;  /* 0x0001444304002986 */ /* 0x000fe2000c101924 */
[----:B------:R-:W-:-:S03]  /*5ec0*/  ISETP.GT.AND P2, PT, R0, RZ, P1 ;  /* 0x000000ff0000720c */ /* 0x000fc60000f44270 */
[----:B------:R1:W-:Y:S01]  /*5ed0*/  @P4 STG.E desc[UR36][R2.64+0x160], R9 ;  /* 0x0001600902004986 */ /* 0x0003e2000c101924 */
[----:B------:R-:W-:Y:S01]  /*5ee0*/  ISETP.GT.AND P4, PT, R18, 0x61, PT ;  /* 0x000000611200780c */ /* 0x000fe20003f84270 */
[----:B0-----:R-:W-:Y:S02]  /*5ef0*/  FMUL R7, R72, R89 ;  /* 0x0000005948077220 */ /* 0x001fe40000400000 */
[----:B------:R-:W-:Y:S01]  /*5f00*/  @P3 STG.E desc[UR36][R2.64+0x164], R69 ;  /* 0x0001644502003986 */ /* 0x000fe2000c101924 */
[----:B------:R-:W-:-:S03]  /*5f10*/  ISETP.GT.AND P3, PT, R0, RZ, P4 ;  /* 0x000000ff0000720c */ /* 0x000fc60002764270 */
[----:B------:R0:W-:Y:S01]  /*5f20*/  @P5 STG.E desc[UR36][R4.64+0x160], R11 ;  /* 0x0001600b04005986 */ /* 0x0001e2000c101924 */
[----:B------:R-:W-:-:S03]  /*5f30*/  ISETP.GT.AND P5, PT, R0, 0x8, P4 ;  /* 0x000000080000780c */ /* 0x000fc600027a4270 */
[----:B------:R-:W-:Y:S01]  /*5f40*/  @P0 STG.E desc[UR36][R4.64+0x164], R71 ;  /* 0x0001644704000986 */ /* 0x000fe2000c101924 */
[----:B------:R-:W-:Y:S01]  /*5f50*/  ISETP.GT.AND P0, PT, R0, 0x8, P1 ;  /* 0x000000080000780c */ /* 0x000fe20000f04270 */
[-C--:B-1----:R-:W-:Y:S01]  /*5f60*/  FMUL R9, R74, R89.reuse ;  /* 0x000000594a097220 */ /* 0x082fe20000400000 */
[C---:B------:R-:W-:Y:S01]  /*5f70*/  ISETP.GT.AND P1, PT, R18.reuse, 0x68, PT ;  /* 0x000000681200780c */ /* 0x040fe20003f24270 */
[----:B------:R1:W-:Y:S01]  /*5f80*/  @P2 STG.E desc[UR36][R2.64+0x180], R7 ;  /* 0x0001800702002986 */ /* 0x0003e2000c101924 */
[----:B------:R-:W-:Y:S02]  /*5f90*/  ISETP.GT.AND P2, PT, R18, 0x69, PT ;  /* 0x000000691200780c */ /* 0x000fe40003f44270 */
[C---:B------:R-:W-:Y:S01]  /*5fa0*/  ISETP.GT.AND P4, PT, R0.reuse, RZ, P1 ;  /* 0x000000ff0000720c */ /* 0x040fe20000f84270 */
[----:B------:R-:W-:Y:S01]  /*5fb0*/  @P3 STG.E desc[UR36][R2.64+0x184], R73 ;  /* 0x0001844902003986 */ /* 0x000fe2000c101924 */
[----:B------:R-:W-:Y:S01]  /*5fc0*/  ISETP.GT.AND P3, PT, R0, RZ, P2 ;  /* 0x000000ff0000720c */ /* 0x000fe20001764270 */
[----:B0-----:R-:W-:Y:S01]  /*5fd0*/  FMUL R11, R80, R89 ;  /* 0x00000059500b7220 */ /* 0x001fe20000400000 */
[----:B------:R-:W-:-:S02]  /*5fe0*/  ISETP.GT.AND P1, PT, R0, 0x8, P1 ;  /* 0x000000080000780c */ /* 0x000fc40000f24270 */
[----:B------:R-:W-:Y:S01]  /*5ff0*/  ISETP.GT.AND P2, PT, R0, 0x8, P2 ;  /* 0x000000080000780c */ /* 0x000fe20001744270 */
[----:B------:R0:W-:Y:S01]  /*6000*/  @P0 STG.E desc[UR36][R4.64+0x180], R9 ;  /* 0x0001800904000986 */ /* 0x0001e2000c101924 */
[----:B------:R-:W-:Y:S01]  /*6010*/  ISETP.GT.AND P0, PT, R18, 0x70, PT ;  /* 0x000000701200780c */ /* 0x000fe20003f04270 */
[----:B-1----:R-:W-:Y:S02]  /*6020*/  FMUL R7, R76, R89 ;  /* 0x000000594c077220 */ /* 0x002fe40000400000 */
[----:B------:R-:W-:Y:S01]  /*6030*/  @P5 STG.E desc[UR36][R4.64+0x184], R75 ;  /* 0x0001844b04005986 */ /* 0x000fe2000c101924 */
[----:B------:R-:W-:Y:S02]  /*6040*/  ISETP.GT.AND P6, PT, R0, RZ, P0 ;  /* 0x000000ff0000720c */ /* 0x000fe400007c4270 */
[C---:B------:R-:W-:Y:S01]  /*6050*/  ISETP.GT.AND P5, PT, R18.reuse, 0x78, PT ;  /* 0x000000781200780c */ /* 0x040fe20003fa4270 */
[----:B------:R1:W-:Y:S01]  /*6060*/  @P4 STG.E desc[UR36][R2.64+0x1a0], R7 ;  /* 0x0001a00702004986 */ /* 0x0003e2000c101924 */
[----:B------:R-:W-:-:S02]  /*6070*/  ISETP.GT.AND P4, PT, R18, 0x79, PT ;  /* 0x000000791200780c */ /* 0x000fc40003f84270 */
[----:B------:R-:W-:Y:S01]  /*6080*/  ISETP.GT.AND P0, PT, R0, 0x8, P0 ;  /* 0x000000080000780c */ /* 0x000fe20000704270 */
[----:B0-----:R-:W-:Y:S01]  /*6090*/  FMUL R9, R78, R89 ;  /* 0x000000594e097220 */ /* 0x001fe20000400000 */
[----:B------:R-:W-:Y:S01]  /*60a0*/  @P3 STG.E desc[UR36][R2.64+0x1a4], R77 ;  /* 0x0001a44d02003986 */ /* 0x000fe2000c101924 */
[----:B------:R-:W-:-:S03]  /*60b0*/  ISETP.GT.AND P3, PT, R18, 0x71, PT ;  /* 0x000000711200780c */ /* 0x000fc60003f64270 */
[----:B------:R0:W-:Y:S01]  /*60c0*/  @P1 STG.E desc[UR36][R4.64+0x1a0], R9 ;  /* 0x0001a00904001986 */ /* 0x0001e2000c101924 */
[C---:B------:R-:W-:Y:S02]  /*60d0*/  ISETP.GT.AND P1, PT, R0.reuse, RZ, P3 ;  /* 0x000000ff0000720c */ /* 0x040fe40001f24270 */
[C---:B------:R-:W-:Y:S01]  /*60e0*/  ISETP.GT.AND P3, PT, R0.reuse, 0x8, P3 ;  /* 0x000000080000780c */ /* 0x040fe20001f64270 */
[----:B------:R-:W-:Y:S01]  /*60f0*/  @P2 STG.E desc[UR36][R4.64+0x1a4], R79 ;  /* 0x0001a44f04002986 */ /* 0x000fe2000c101924 */
[----:B------:R-:W-:Y:S01]  /*6100*/  ISETP.GT.AND P2, PT, R0, RZ, P5 ;  /* 0x000000ff0000720c */ /* 0x000fe20002f44270 */
[-C--:B-1----:R-:W-:Y:S01]  /*6110*/  FMUL R7, R82, R89.reuse ;  /* 0x0000005952077220 */ /* 0x082fe20000400000 */
[C---:B------:R-:W-:Y:S01]  /*6120*/  ISETP.GT.AND P5, PT, R0.reuse, 0x8, P5 ;  /* 0x000000080000780c */ /* 0x040fe20002fa4270 */
[----:B------:R1:W-:Y:S01]  /*6130*/  @P6 STG.E desc[UR36][R2.64+0x1c0], R11 ;  /* 0x0001c00b02006986 */ /* 0x0003e2000c101924 */
[C---:B------:R-:W-:Y:S02]  /*6140*/  ISETP.GT.AND P6, PT, R0.reuse, RZ, P4 ;  /* 0x000000ff0000720c */ /* 0x040fe400027c4270 */
[----:B------:R-:W-:Y:S01]  /*6150*/  ISETP.GT.AND P4, PT, R0, 0x8, P4 ;  /* 0x000000080000780c */ /* 0x000fe20002784270 */
[----:B0-----:R-:W-:-:S02]  /*6160*/  FMUL R9, R84, R89 ;  /* 0x0000005954097220 */ /* 0x001fc40000400000 */
[----:B------:R-:W-:Y:S04]  /*6170*/  @P1 STG.E desc[UR36][R2.64+0x1c4], R81 ;  /* 0x0001c45102001986 */ /* 0x000fe8000c101924 */
[----:B------:R-:W-:Y:S01]  /*6180*/  @P0 STG.E desc[UR36][R4.64+0x1c0], R7 ;  /* 0x0001c00704000986 */ /* 0x000fe2000c101924 */
[----:B-1----:R-:W-:-:S03]  /*6190*/  FMUL R11, R86, R89 ;  /* 0x00000059560b7220 */ /* 0x002fc60000400000 */
[----:B------:R-:W-:Y:S04]  /*61a0*/  @P3 STG.E desc[UR36][R4.64+0x1c4], R83 ;  /* 0x0001c45304003986 */ /* 0x000fe8000c101924 */
[----:B------:R-:W-:Y:S04]  /*61b0*/  @P2 STG.E desc[UR36][R2.64+0x1e0], R9 ;  /* 0x0001e00902002986 */ /* 0x000fe8000c101924 */
[----:B------:R0:W-:Y:S02]  /*61c0*/  @P6 STG.E desc[UR36][R2.64+0x1e4], R85 ;  /* 0x0001e45502006986 */ /* 0x0001e4000c101924 */
[----:B0-----:R-:W-:-:S02]  /*61d0*/  @P5 IMAD.MOV.U32 R2, RZ, RZ, R4 ;  /* 0x000000ffff025224 */ /* 0x001fc400078e0004 */
[----:B------:R-:W-:-:S05]  /*61e0*/  @P5 IMAD.MOV.U32 R3, RZ, RZ, R5 ;  /* 0x000000ffff035224 */ /* 0x000fca00078e0005 */
[----:B------:R0:W-:Y:S04]  /*61f0*/  @P5 STG.E desc[UR36][R2.64+0x1e0], R11 ;  /* 0x0001e00b02005986 */ /* 0x0001e8000c101924 */
[----:B------:R0:W-:Y:S02]  /*6200*/  @P4 STG.E desc[UR36][R4.64+0x1e4], R87 ;  /* 0x0001e45704004986 */ /* 0x0001e4000c101924 */
.L_x_161:
[----:B------:R-:W-:Y:S05]  /*6210*/  BSYNC B0 ;  /* 0x0000000000007941 */ /* 0x000fea0003800000 */
.L_x_35:
[----:B0-----:R-:W-:Y:S01]  /*6220*/  IMAD.U32 R2, RZ, RZ, UR46 ;  /* 0x0000002eff027e24 */ /* 0x001fe2000f8e00ff */
[----:B------:R-:W-:Y:S01]  /*6230*/  ULDC.64 UR4, c[0x0][0x650] ;  /* 0x0001940000047ab9 */ /* 0x000fe20000000a00 */
[----:B------:R-:W-:Y:S01]  /*6240*/  IMAD.U32 R3, RZ, RZ, UR47 ;  /* 0x0000002fff037e24 */ /* 0x000fe2000f8e00ff */
[----:B------:R0:W-:Y:S01]  /*6250*/  SYNCS.ARRIVE.TRANS64.A1T0 RZ, [R99+UR44], RZ ;  /* 0x000000ff63ff79a7 */ /* 0x0001e2000810002c */
[----:B------:R-:W-:Y:S01]  /*6260*/  PRMT R0, RZ, 0x7610, R0 ;  /* 0x00007610ff007816 */ /* 0x000fe20000000000 */
[----:B------:R-:W-:Y:S01]  /*6270*/  IMAD.MOV.U32 R18, RZ, RZ, -0x1 ;  /* 0xffffffffff127424 */ /* 0x000fe200078e00ff */
[----:B------:R-:W-:Y:S01]  /*6280*/  LEA R16, P0, R2, R16, 0x1 ;  /* 0x0000001002107211 */ /* 0x000fe200078008ff */
[----:B------:R-:W-:Y:S02]  /*6290*/  IMAD.MOV.U32 R2, RZ, RZ, -0x1 ;  /* 0xffffffffff027424 */ /* 0x000fe400078e00ff */
[----:B------:R-:W-:Y:S01]  /*62a0*/  IMAD.MOV.U32 R19, RZ, RZ, -0x1 ;  /* 0xffffffffff137424 */ /* 0x000fe200078e00ff */
[----:B------:R-:W-:-:S02]  /*62b0*/  IADD3.X R17, R17, UR50, RZ, P0, !PT ;  /* 0x0000003211117c10 */ /* 0x000fc400087fe4ff */
[----:B------:R-:W-:-:S04]  /*62c0*/  ISETP.GE.U32.AND P0, PT, R16, UR4, PT ;  /* 0x0000000410007c0c */ /* 0x000fc8000bf06070 */
[----:B------:R-:W-:-:S13]  /*62d0*/  ISETP.GE.U32.AND.EX P0, PT, R17, UR5, PT, P0 ;  /* 0x0000000511007c0c */ /* 0x000fda000bf06100 */
[----:B0-----:R-:W-:Y:S05]  /*62e0*/  @P0 BRA `(.L_x_162) ;  /* 0x0000000400700947 */ /* 0x001fea0003800000 */
[----:B------:R-:W0:Y:S01]  /*62f0*/  S2UR UR7, SR_CTAID.X ;  /* 0x00000000000779c3 */ /* 0x000e220000002500 */
[----:B------:R-:W-:Y:S01]  /*6300*/  ULDC.64 UR4, c[0x0][0x628] ;  /* 0x00018a0000047ab9 */ /* 0x000fe20000000a00 */
[----:B------:R-:W-:Y:S01]  /*6310*/  ULDC UR6, c[0x0][0x150] ;  /* 0x0000540000067ab9 */ /* 0x000fe20000000800 */
[----:B------:R-:W-:Y:S01]  /*6320*/  ISETP.NE.U32.AND P0, PT, RZ, UR4, PT ;  /* 0x00000004ff007c0c */ /* 0x000fe2000bf05070 */
[----:B------:R-:W-:Y:S01]  /*6330*/  ULDC UR15, c[0x0][0x630] ;  /* 0x00018c00000f7ab9 */ /* 0x000fe20000000800 */
[C---:B------:R-:W-:Y:S02]  /*6340*/  R2UR UR17, R16.reuse ;  /* 0x00000000101172ca */ /* 0x040fe400000e0000 */
[----:B------:R-:W-:Y:S01]  /*6350*/  ISETP.NE.AND.EX P0, PT, RZ, UR5, PT, P0 ;  /* 0x00000005ff007c0c */ /* 0x000fe2000bf05300 */
[----:B------:R-:W1:Y:S01]  /*6360*/  S2UR UR16, SR_CTAID.Y ;  /* 0x00000000001079c3 */ /* 0x000e620000002600 */
[----:B------:R-:W-:Y:S02]  /*6370*/  R2UR UR12, R16 ;  /* 0x00000000100c72ca */ /* 0x000fe400000e0000 */
[----:B------:R-:W-:-:S02]  /*6380*/  R2UR UR13, R17 ;  /* 0x00000000110d72ca */ /* 0x000fc400000e0000 */
[----:B0-----:R-:W-:-:S05]  /*6390*/  I2FP.F32.U32 R0, UR7 ;  /* 0x0000000700007c45 */ /* 0x001fca0008201000 */
[----:B------:R-:W-:Y:S01]  /*63a0*/  FMUL R0, R0, UR6 ;  /* 0x0000000600007c20 */ /* 0x000fe20008400000 */
[----:B------:R-:W-:Y:S01]  /*63b0*/  ULDC UR6, c[0x0][0x154] ;  /* 0x0000550000067ab9 */ /* 0x000fe20000000800 */
[----:B-1----:R-:W-:-:S04]  /*63c0*/  I2FP.F32.U32 R2, UR16 ;  /* 0x0000001000027c45 */ /* 0x002fc80008201000 */
[----:B------:R-:W0:Y:S01]  /*63d0*/  F2I.U32.TRUNC.NTZ R0, R0 ;  /* 0x0000000000007305 */ /* 0x000e22000020f000 */
[----:B------:R-:W-:Y:S01]  /*63e0*/  FMUL R2, R2, UR6 ;  /* 0x0000000602027c20 */ /* 0x000fe20008400000 */
[----:B------:R-:W-:Y:S06]  /*63f0*/  @!P0 BRA `(.L_x_163) ;  /* 0x0000000000308947 */ /* 0x000fec0003800000 */
        /* <DEDUP_REMOVED lines=12> */
.L_x_163:
[----:B------:R-:W-:Y:S01]  /*64c0*/  USHF.R.U64 UR6, UR12, UR15, UR13 ;  /* 0x0000000f0c067299 */ /* 0x000fe2000800120d */
[----:B------:R-:W-:Y:S01]  /*64d0*/  R2UR UR5, R17 ;  /* 0x00000000110572ca */ /* 0x000fe200000e0000 */
[----:B------:R-:W-:Y:S01]  /*64e0*/  USHF.R.U32.HI UR4, URZ, UR15, UR13 ;  /* 0x0000000f3f047299 */ /* 0x000fe2000801160d */
[----:B------:R-:W1:Y:S01]  /*64f0*/  F2I.U32.TRUNC.NTZ R2, R2 ;  /* 0x0000000200027305 */ /* 0x000e62000020f000 */
[----:B------:R-:W-:Y:S01]  /*6500*/  UIADD3 UR9, UP0, URZ, -UR6, URZ ;  /* 0x800000063f097290 */ /* 0x000fe2000ff1e03f */
[----:B------:R-:W-:Y:S01]  /*6510*/  ULDC.64 UR10, c[0x0][0x620] ;  /* 0x00018800000a7ab9 */ /* 0x000fe20000000a00 */
[----:B------:R-:W-:Y:S02]  /*6520*/  ULDC UR14, c[0x0][0x608] ;  /* 0x00018200000e7ab9 */ /* 0x000fe40000000800 */
[----:B------:R-:W-:Y:S01]  /*6530*/  UIADD3.X UR4, URZ, ~UR4, URZ, UP0, !UPT ;  /* 0x800000043f047290 */ /* 0x000fe200087fe43f */
[----:B------:R-:W-:Y:S01]  /*6540*/  ULDC UR15, c[0x0][0x658] ;  /* 0x00019600000f7ab9 */ /* 0x000fe20000000800 */
[----:B------:R-:W-:-:S02]  /*6550*/  ULDC UR12, c[0x0][0x144] ;  /* 0x00005100000c7ab9 */ /* 0x000fc40000000800 */
[----:B------:R-:W-:Y:S01]  /*6560*/  UIMAD UR8, UR4, UR10, URZ ;  /* 0x0000000a040872a4 */ /* 0x000fe2000f8e023f */
[----:B------:R-:W-:Y:S02]  /*6570*/  ULDC UR22, c[0x0][0x148] ;  /* 0x0000520000167ab9 */ /* 0x000fe40000000800 */
[----:B------:R-:W-:Y:S01]  /*6580*/  UMOV UR4, UR17 ;  /* 0x0000001100047c82 */ /* 0x000fe20008000000 */
[----:B------:R-:W-:Y:S02]  /*6590*/  UIMAD UR8, UR9, UR11, UR8 ;  /* 0x0000000b090872a4 */ /* 0x000fe4000f8e0208 */
[----:B------:R-:W-:Y:S01]  /*65a0*/  UIMAD.WIDE.U32 UR4, UR9, UR10, UR4 ;  /* 0x0000000a090472a5 */ /* 0x000fe2000f8e0004 */
[----:B0-----:R-:W-:Y:S01]  /*65b0*/  R2UR UR9, R0 ;  /* 0x00000000000972ca */ /* 0x001fe200000e0000 */
[----:B------:R-:W-:Y:S01]  /*65c0*/  ULDC UR20, c[0x0][0x648] ;  /* 0x0001920000147ab9 */ /* 0x000fe20000000800 */
[----:B-1----:R-:W-:Y:S01]  /*65d0*/  R2UR UR13, R2 ;  /* 0x00000000020d72ca */ /* 0x002fe200000e0000 */
[----:B------:R-:W-:Y:S01]  /*65e0*/  UIADD3 UR8, UR5, UR8, URZ ;  /* 0x0000000805087290 */ /* 0x000fe2000fffe03f */
[----:B------:R-:W-:-:S02]  /*65f0*/  ULDC UR21, c[0x0][0x638] ;  /* 0x00018e0000157ab9 */ /* 0x000fc40000000800 */
[----:B------:R-:W-:Y:S02]  /*6600*/  ULDC UR5, c[0x0][0x618] ;  /* 0x0001860000057ab9 */ /* 0x000fe40000000800 */
[----:B------:R-:W-:Y:S02]  /*6610*/  USHF.R.U64 UR10, UR4, UR5, UR8 ;  /* 0x00000005040a7299 */ /* 0x000fe40008001208 */
[----:B------:R-:W-:-:S03]  /*6620*/  USHF.R.U32.HI UR8, URZ, UR5, UR8 ;  /* 0x000000053f087299 */ /* 0x000fc60008011608 */
[----:B------:R-:W-:Y:S01]  /*6630*/  ULDC.64 UR4, c[0x0][0x640] ;  /* 0x0001900000047ab9 */ /* 0x000fe20000000a00 */
[----:B------:R-:W-:Y:S01]  /*6640*/  USHF.R.U64 UR11, UR10, UR14, UR8 ;  /* 0x0000000e0a0b7299 */ /* 0x000fe20008001208 */
[----:B------:R-:W-:Y:S01]  /*6650*/  ISETP.NE.U32.AND P0, PT, RZ, UR4, PT ;  /* 0x00000004ff007c0c */ /* 0x000fe2000bf05070 */
[----:B------:R-:W-:Y:S02]  /*6660*/  USHF.R.U32.HI UR8, URZ, UR14, UR8 ;  /* 0x0000000e3f087299 */ /* 0x000fe40008011608 */
[----:B------:R-:W-:Y:S01]  /*6670*/  UIADD3 UR9, -UR9, URZ, URZ ;  /* 0x0000003f09097290 */ /* 0x000fe2000fffe13f */
[----:B------:R-:W-:Y:S01]  /*6680*/  ISETP.NE.AND.EX P0, PT, RZ, UR5, PT, P0 ;  /* 0x00000005ff007c0c */ /* 0x000fe2000bf05300 */
[----:B------:R-:W-:Y:S02]  /*6690*/  USHF.R.U64 UR17, UR11, UR15, UR8 ;  /* 0x0000000f0b117299 */ /* 0x000fe40008001208 */
[----:B------:R-:W-:Y:S02]  /*66a0*/  UIADD3 UR18, -UR13, URZ, URZ ;  /* 0x0000003f0d127290 */ /* 0x000fe4000fffe13f */
[----:B------:R-:W-:-:S02]  /*66b0*/  USHF.R.U32.HI UR15, URZ, UR15, UR8 ;  /* 0x0000000f3f0f7299 */ /* 0x000fc40008011608 */
[----:B------:R-:W-:Y:S01]  /*66c0*/  UIMAD UR19, UR12, UR9, UR7 ;  /* 0x000000090c1372a4 */ /* 0x000fe2000f8e0207 */
[----:B------:R-:W-:-:S05]  /*66d0*/  UMOV UR14, UR17 ;  /* 0x00000011000e7c82 */ /* 0x000fca0008000000 */
[----:B------:R-:W-:Y:S06]  /*66e0*/  @!P0 BRA `(.L_x_164) ;  /* 0x0000000000288947 */ /* 0x000fec0003800000 */
        /* <DEDUP_REMOVED lines=10> */
.L_x_164:
[----:B------:R-:W-:Y:S01]  /*6790*/  UISETP.NE.AND UP0, UPT, UR61, URZ, UPT ;  /* 0x0000003f3d00728c */ /* 0x000fe2000bf05270 */
[----:B------:R-:W-:Y:S01]  /*67a0*/  IMAD.MOV.U32 R0, RZ, RZ, 0x1 ;  /* 0x00000001ff007424 */ /* 0x000fe200078e00ff */
[----:B------:R-:W-:Y:S01]  /*67b0*/  USHF.R.U64 UR5, UR14, UR20, UR15 ;  /* 0x000000140e057299 */ /* 0x000fe2000800120f */
[----:B------:R-:W-:Y:S01]  /*67c0*/  IMAD.U32 R19, RZ, RZ, UR6 ;  /* 0x00000006ff137e24 */ /* 0x000fe2000f8e00ff */
[----:B------:R-:W-:Y:S02]  /*67d0*/  ULOP3.LUT UR4, UR11, UR49, URZ, 0xc0, !UPT ;  /* 0x000000310b047292 */ /* 0x000fe4000f8ec03f */
[----:B------:R-:W-:Y:S02]  /*67e0*/  UIADD3 UR7, -UR5, URZ, URZ ;  /* 0x0000003f05077290 */ /* 0x000fe4000fffe13f */
[----:B------:R-:W-:Y:S02]  /*67f0*/  UIMAD UR4, UR48, UR5, UR4 ;  /* 0x00000005300472a4 */ /* 0x000fe4000f8e0204 */
[----:B------:R-:W-:-:S02]  /*6800*/  ULOP3.LUT UR10, UR10, UR52, URZ, 0xc0, !UPT ;  /* 0x000000340a0a7292 */ /* 0x000fc4000f8ec03f */
[----:B------:R-:W-:Y:S02]  /*6810*/  @UP0 UIMAD UR19, UR22, UR18, UR16 ;  /* 0x00000012161302a4 */ /* 0x000fe4000f8e0210 */
[----:B------:R-:W-:Y:S01]  /*6820*/  UIMAD UR5, UR7, UR21, UR17 ;  /* 0x00000015070572a4 */ /* 0x000fe2000f8e0211 */
[----:B------:R-:W-:Y:S02]  /*6830*/  ULDC UR8, c[0x0][0x600] ;  /* 0x0001800000087ab9 */ /* 0x000fe40000000800 */
[----:B------:R-:W-:Y:S01]  /*6840*/  ULDC UR7, c[0x0][0x610] ;  /* 0x0001840000077ab9 */ /* 0x000fe20000000800 */
[----:B------:R-:W-:Y:S02]  /*6850*/  UIMAD UR5, UR5, UR8, UR10 ;  /* 0x00000008050572a4 */ /* 0x000fe4000f8e020a */
[----:B------:R-:W-:-:S04]  /*6860*/  UIMAD UR4, UR4, UR7, UR19 ;  /* 0x00000007040472a4 */ /* 0x000fc8000f8e0213 */
[----:B------:R-:W-:Y:S02]  /*6870*/  USEL UR7, UR5, UR4, !UP0 ;  /* 0x0000000405077287 */ /* 0x000fe4000c000000 */
[----:B------:R-:W-:-:S04]  /*6880*/  USEL UR4, UR4, UR5, !UP0 ;  /* 0x0000000504047287 */ /* 0x000fc8000c000000 */
[----:B------:R-:W-:Y:S02]  /*6890*/  IMAD.U32 R2, RZ, RZ, UR7 ;  /* 0x00000007ff027e24 */ /* 0x000fe4000f8e00ff */
[----:B------:R-:W-:-:S07]  /*68a0*/  IMAD.U32 R18, RZ, RZ, UR4 ;  /* 0x00000004ff127e24 */ /* 0x000fce000f8e00ff */
.L_x_162:
[----:B------:R-:W-:Y:S01]  /*68b0*/  ULEA UR5, UR39, UR41, 0x1 ;  /* 0x0000002927057291 */ /* 0x000fe2000f8e083f */
[----:B------:R-:W-:Y:S01]  /*68c0*/  LOP3.LUT P0, RZ, R0, 0xff, RZ, 0xc0, !PT ;  /* 0x000000ff00ff7812 */ /* 0x000fe2000780c0ff */
[----:B------:R-:W-:Y:S01]  /*68d0*/  ULOP3.LUT UR41, UR41, 0x1, URZ, 0xc0, !UPT ;  /* 0x0000000129297892 */ /* 0x000fe2000f8ec03f */
[----:B------:R-:W-:Y:S01]  /*68e0*/  LOP3.LUT R101, R101, 0x1, RZ, 0x3c, !PT ;  /* 0x0000000165657812 */ /* 0x000fe200078e3cff */
[----:B------:R-:W-:Y:S02]  /*68f0*/  USHF.R.U32.HI UR4, URZ, 0x1, UR5 ;  /* 0x000000013f047899 */ /* 0x000fe40008011605 */
[----:B------:R-:W-:Y:S02]  /*6900*/  UISETP.GT.U32.AND UP0, UPT, UR5, 0x1, UPT ;  /* 0x000000010500788c */ /* 0x000fe4000bf04070 */
[----:B------:R-:W-:Y:S02]  /*6910*/  ULOP3.LUT UR4, UR4, 0x1, URZ, 0xc0, !UPT ;  /* 0x0000000104047892 */ /* 0x000fe4000f8ec03f */
[----:B------:R-:W-:-:S02]  /*6920*/  UISETP.LT.U32.AND UP0, UPT, UR45, 0xff, UP0 ;  /* 0x000000ff2d00788c */ /* 0x000fc40008701070 */
[----:B------:R-:W-:Y:S02]  /*6930*/  UISETP.NE.U32.AND UP1, UPT, UR4, 0x1, UPT ;  /* 0x000000010400788c */ /* 0x000fe4000bf25070 */
[----:B------:R-:W-:Y:S02]  /*6940*/  USEL UR5, URZ, 0x1, !UP0 ;  /* 0x000000013f057887 */ /* 0x000fe4000c000000 */
[----:B------:R-:W-:-:S04]  /*6950*/  UISETP.GT.U32.AND UP1, UPT, UR45, 0xfe, !UP1 ;  /* 0x000000fe2d00788c */ /* 0x000fc8000cf24070 */
[----:B------:R-:W-:-:S04]  /*6960*/  USEL UR4, URZ, 0x1, !UP1 ;  /* 0x000000013f047887 */ /* 0x000fc8000c800000 */
[----:B------:R-:W-:Y:S01]  /*6970*/  ULOP3.LUT UR43, UR4, UR43, UR5, 0x96, !UPT ;  /* 0x0000002b042b7292 */ /* 0x000fe2000f8e9605 */
[----:B------:R-:W-:Y:S11]  /*6980*/  @P0 BRA `(.L_x_165) ;  /* 0xffffffac00b80947 */ /* 0x000ff6000383ffff */
[----:B------:R-:W-:Y:S05]  /*6990*/  EXIT ;  /* 0x000000000000794d */ /* 0x000fea0003800000 */
.L_x_16:
[----:B------:R-:W-:-:S08]  /*69a0*/  ISETP.NE.AND P0, PT, RZ, UR6, PT ;  /* 0x00000006ff007c0c */ /* 0x000fd0000bf05270 */
[----:B------:R-:W0:-:S00]  /*69b0*/  USETMAXREG.DEALLOC.CTAPOOL 0x28 ;  /* 0x00000028000079c8 */ /* 0x000e0000080e0500 */
[----:B------:R-:W-:Y:S05]  /*69c0*/  @P0 EXIT ;  /* 0x000000000000094d */ /* 0x000fea0003800000 */
[----:B0-----:R-:W-:Y:S01]  /*69d0*/  LOP3.LUT P0, RZ, R0, 0xff, RZ, 0xc0, !PT ;  /* 0x000000ff00ff7812 */ /* 0x001fe2000780c0ff */
[----:B------:R-:W-:Y:S02]  /*69e0*/  IMAD.MOV.U32 R0, RZ, RZ, 0x1 ;  /* 0x00000001ff007424 */ /* 0x000fe400078e00ff */
[----:B------:R-:W-:-:S10]  /*69f0*/  IMAD.MOV.U32 R8, RZ, RZ, RZ ;  /* 0x000000ffff087224 */ /* 0x000fd400078e00ff */
[----:B------:R-:W-:Y:S05]  /*6a00*/  @!P0 BRA `(.L_x_166) ;  /* 0x0000001000188947 */ /* 0x000fea0003800000 */
[----:B------:R-:W0:Y:S01]  /*6a10*/  S2UR UR5, SR_CgaCtaId ;  /* 0x00000000000579c3 */ /* 0x000e220000008800 */
[----:B------:R-:W-:Y:S01]  /*6a20*/  ULDC UR6, c[0x0][0x600] ;  /* 0x0001800000067ab9 */ /* 0x000fe20000000800 */
[----:B------:R-:W-:Y:S01]  /*6a30*/  ULDC UR45, c[0x0][0x658] ;  /* 0x00019600002d7ab9 */ /* 0x000fe20000000800 */
[----:B------:R-:W-:Y:S01]  /*6a40*/  UMOV UR7, 0xffffffff ;  /* 0xffffffff00077882 */ /* 0x000fe20000000000 */
[----:B------:R-:W-:Y:S01]  /*6a50*/  UIADD3 UR6, UR6, -0x1, URZ ;  /* 0xffffffff06067890 */ /* 0x000fe2000fffe03f */
[----:B------:R-:W-:Y:S01]  /*6a60*/  LOP3.LUT P0, RZ, R3, 0x1f, RZ, 0xc0, !PT ;  /* 0x0000001f03ff7812 */ /* 0x000fe2000780c0ff */
[----:B------:R-:W-:Y:S01]  /*6a70*/  USHF.L.U32 UR7, UR7, UR45, URZ ;  /* 0x0000002d07077299 */ /* 0x000fe2000800063f */
[----:B------:R-:W-:Y:S01]  /*6a80*/  BSSY B0, `(.L_x_166) ;  /* 0x00000fe000007945 */ /* 0x000fe20003800000 */
[----:B------:R-:W-:Y:S01]  /*6a90*/  UMOV UR9, 0x1 ;  /* 0x0000000100097882 */ /* 0x000fe20000000000 */
[----:B------:R-:W-:Y:S01]  /*6aa0*/  UMOV UR29, 0x11 ;  /* 0x00000011001d7882 */ /* 0x000fe20000000000 */
[----:B------:R-:W-:Y:S01]  /*6ab0*/  ULOP3.LUT UR53, URZ, UR7, URZ, 0x33, !UPT ;  /* 0x000000073f357292 */ /* 0x000fe2000f8e333f */
[----:B------:R-:W-:Y:S01]  /*6ac0*/  IMAD.U32 R10, RZ, RZ, UR6 ;  /* 0x00000006ff0a7e24 */ /* 0x000fe2000f8e00ff */
[C---:B------:R-:W-:Y:S01]  /*6ad0*/  ISETP.NE.AND P3, PT, R4.reuse, RZ, PT ;  /* 0x000000ff0400720c */ /* 0x040fe20003f65270 */
[----:B------:R-:W-:Y:S01]  /*6ae0*/  IMAD.MOV.U32 R9, RZ, RZ, 0x1 ;  /* 0x00000001ff097424 */ /* 0x000fe200078e00ff */
[----:B------:R-:W-:Y:S01]  /*6af0*/  ISETP.NE.OR P0, PT, R4, RZ, !P0 ;  /* 0x000000ff0400720c */ /* 0x000fe20004705670 */
[----:B------:R-:W-:Y:S01]  /*6b00*/  IMAD.MOV.U32 R0, RZ, RZ, 0x1 ;  /* 0x00000001ff007424 */ /* 0x000fe200078e00ff */
[----:B------:R-:W-:Y:S01]  /*6b10*/  UIADD3 UR54, UR39, 0x1, URZ ;  /* 0x0000000127367890 */ /* 0x000fe2000fffe03f */
[----:B------:R-:W-:Y:S01]  /*6b20*/  IMAD.MOV.U32 R8, RZ, RZ, RZ ;  /* 0x000000ffff087224 */ /* 0x000fe200078e00ff */
[----:B------:R-:W-:-:S02]  /*6b30*/  ULOP3.LUT UR21, UR38, 0x2, URZ, 0xfc, !UPT ;  /* 0x0000000226157892 */ /* 0x000fc4000f8efc3f */
[----:B------:R-:W-:Y:S02]  /*6b40*/  USHF.L.U32 UR45, UR9, UR45, URZ ;  /* 0x0000002d092d7299 */ /* 0x000fe4000800063f */
[----:B0-----:R-:W-:Y:S02]  /*6b50*/  ULOP3.LUT UR4, UR5, 0x3, URZ, 0xc0, !UPT ;  /* 0x0000000305047892 */ /* 0x001fe4000f8ec03f */
[----:B------:R-:W-:Y:S02]  /*6b60*/  USHF.R.U32.HI UR13, URZ, 0x2, UR5 ;  /* 0x000000023f0d7899 */ /* 0x000fe40008011605 */
[----:B------:R-:W-:Y:S02]  /*6b70*/  USHF.L.U32 UR55, UR5, 0x5, URZ ;  /* 0x0000000505377899 */ /* 0x000fe4000800063f */
[----:B------:R-:W-:Y:S02]  /*6b80*/  USHF.L.U32 UR22, UR5, 0xa, URZ ;  /* 0x0000000a05167899 */ /* 0x000fe4000800063f */
[----:B------:R-:W-:-:S02]  /*6b90*/  ULOP3.LUT UR5, UR5, 0xfffffffc, URZ, 0xc0, !UPT ;  /* 0xfffffffc05057892 */ /* 0x000fc4000f8ec03f */
[----:B------:R-:W-:Y:S02]  /*6ba0*/  UISETP.GT.U32.AND UP0, UPT, UR4, 0xffff, UPT ;  /* 0x0000ffff0400788c */ /* 0x000fe4000bf04070 */
[----:B------:R-:W-:Y:S02]  /*6bb0*/  ULOP3.LUT UR7, UR5, 0x1, URZ, 0xfc, !UPT ;  /* 0x0000000105077892 */ /* 0x000fe4000f8efc3f */
[----:B------:R-:W-:Y:S02]  /*6bc0*/  ULOP3.LUT UR8, UR5, 0x2, URZ, 0xfc, !UPT ;  /* 0x0000000205087892 */ /* 0x000fe4000f8efc3f */
[----:B------:R-:W-:Y:S02]  /*6bd0*/  USHF.L.U32 UR6, UR9, UR5, URZ ;  /* 0x0000000509067299 */ /* 0x000fe4000800063f */
[----:B------:R-:W-:Y:S02]  /*6be0*/  ULOP3.LUT UR5, UR5, 0x3, URZ, 0xfc, !UPT ;  /* 0x0000000305057892 */ /* 0x000fe4000f8efc3f */
[----:B------:R-:W-:-:S02]  /*6bf0*/  USEL UR4, UR4, 0xffff, !UP0 ;  /* 0x0000ffff04047887 */ /* 0x000fc4000c000000 */
[----:B------:R-:W-:Y:S02]  /*6c00*/  USHF.L.U32 UR7, UR9, UR7, URZ ;  /* 0x0000000709077299 */ /* 0x000fe4000800063f */
[----:B------:R-:W-:Y:S02]  /*6c10*/  USHF.L.U32 UR8, UR9, UR8, URZ ;  /* 0x0000000809087299 */ /* 0x000fe4000800063f */
[----:B------:R-:W-:Y:S02]  /*6c20*/  USHF.L.U32 UR5, UR9, UR5, URZ ;  /* 0x0000000509057299 */ /* 0x000fe4000800063f */
[----:B------:R-:W-:Y:S02]  /*6c30*/  ULOP3.LUT UR4, UR4, 0xffff, URZ, 0xc0, !UPT ;  /* 0x0000ffff04047892 */ /* 0x000fe4000f8ec03f */
[----:B------:R-:W-:Y:S02]  /*6c40*/  ULOP3.LUT UR6, UR8, UR6, UR7, 0xfe, !UPT ;  /* 0x0000000608067292 */ /* 0x000fe4000f8efe07 */
[----:B------:R-:W-:-:S02]  /*6c50*/  USHF.L.U32 UR29, UR29, UR4, URZ ;  /* 0x000000041d1d7299 */ /* 0x000fc4000800063f */
[----:B------:R-:W-:Y:S02]  /*6c60*/  ULOP3.LUT UR23, UR6, UR5, URZ, 0xfc, !UPT ;  /* 0x0000000506177292 */ /* 0x000fe4000f8efc3f */
[----:B------:R-:W-:Y:S02]  /*6c70*/  ULOP3.LUT UR55, UR55, 0x60, URZ, 0xc0, !UPT ;  /* 0x0000006037377892 */ /* 0x000fe4000f8ec03f */
[----:B------:R-:W-:Y:S01]  /*6c80*/  ULOP3.LUT UR22, UR22, 0xc00, URZ, 0xc0, !UPT ;  /* 0x00000c0016167892 */ /* 0x000fe2000f8ec03f */
[----:B------:R-:W-:-:S11]  /*6c90*/  ULDC.64 UR4, c[0x0][0x198] ;  /* 0x0000660000047ab9 */ /* 0x000fd60000000a00 */
.L_x_178:
[----:B------:R-:W-:-:S03]  /*6ca0*/  UMOV UR6, 0xffffffff ;  /* 0xffffffff00067882 */ /* 0x000fc60000000000 */
[----:B------:R-:W-:Y:S05]  /*6cb0*/  BRA.DIV UR6, `(.L_x_167) ;  /* 0x00000012063c7947 */ /* 0x000fea000b800000 */
[----:B------:R-:W-:-:S13]  /*6cc0*/  ELECT P6, URZ, PT ;  /* 0x00000000003f782f */ /* 0x000fda00038c0000 */
.L_x_189:
[----:B------:R-:W0:Y:S01]  /*6cd0*/  LDC R3, c[0x0][0x28c] ;  /* 0x0000a300ff037b82 */ /* 0x000e220000000800 */
[----:B------:R-:W-:Y:S01]  /*6ce0*/  BSSY B1, `(.L_x_168) ;  /* 0x000005f000017945 */ /* 0x000fe20003800000 */
[----:B0-----:R-:W-:-:S13]  /*6cf0*/  ISETP.LT.OR P6, PT, R3, 0x1, !P6 ;  /* 0x000000010300780c */ /* 0x001fda00077c1670 */
[----:B------:R-:W-:Y:S05]  /*6d00*/  @P6 BRA `(.L_x_169) ;  /* 0x0000000400706947 */ /* 0x000fea0003800000 */
[----:B------:R-:W-:Y:S01]  /*6d10*/  LEA R18, R18, UR13, 0x1 ;  /* 0x0000000d12127c11 */ /* 0x000fe2000f8e08ff */
[----:B------:R-:W-:Y:S01]  /*6d20*/  IMAD.MOV.U32 R11, RZ, RZ, RZ ;  /* 0x000000ffff0b7224 */ /* 0x000fe200078e00ff */
[----:B------:R-:W-:Y:S01]  /*6d30*/  LEA R6, R2, UR55, 0x7 ;  /* 0x0000003702067c11 */ /* 0x000fe2000f8e38ff */
[----:B------:R-:W-:Y:S02]  /*6d40*/  IMAD.U32 R13, RZ, RZ, UR54 ;  /* 0x00000036ff0d7e24 */ /* 0x000fe4000f8e00ff */
[----:B------:R-:W-:Y:S02]  /*6d50*/  IMAD.MOV.U32 R2, RZ, RZ, R0 ;  /* 0x000000ffff027224 */ /* 0x000fe400078e0000 */
[----:B------:R-:W-:Y:S02]  /*6d60*/  IMAD.MOV.U32 R3, RZ, RZ, R8 ;  /* 0x000000ffff037224 */ /* 0x000fe400078e0008 */
[----:B------:R-:W-:-:S07]  /*6d70*/  IMAD.SHL.U32 R18, R18, 0x20, RZ ;  /* 0x0000002012127824 */ /* 0x000fce00078e00ff */
.L_x_173:
[----:B------:R-:W0:Y:S01]  /*6d80*/  S2R R5, SR_CgaCtaId ;  /* 0x0000000000057919 */ /* 0x000e220000008800 */
[----:B------:R-:W-:-:S04]  /*6d90*/  MOV R4, 0x400 ;  /* 0x0000040000047802 */ /* 0x000fc80000000f00 */
[----:B0-----:R-:W-:Y:S02]  /*6da0*/  LEA R12, R5, R4, 0x18 ;  /* 0x00000004050c7211 */ /* 0x001fe400078ec0ff */
[----:B------:R-:W-:Y:S01]  /*6db0*/  SHF.L.U32 R4, R2, 0x1f, RZ ;  /* 0x0000001f02047819 */ /* 0x000fe200000006ff */
[----:B------:R-:W0:Y:S02]  /*6dc0*/  @!P3 LDC R5, c[0x0][0x500] ;  /* 0x00014000ff05bb82 */ /* 0x000e240000000800 */
[----:B------:R-:W-:-:S04]  /*6dd0*/  IMAD R7, R3, 0x8, R12 ;  /* 0x0000000803077824 */ /* 0x000fc800078e020c */
[----:B------:R-:W1:Y:S02]  /*6de0*/  SYNCS.PHASECHK.TRANS64.TRYWAIT P1, [R7+URZ+0x10], R4 ;  /* 0x00001004070075a7 */ /* 0x000e64000802017f */
[----:B-1----:R-:W-:Y:S05]  /*6df0*/  @!P1 BRA `(.L_x_170) ;  /* 0x00000010000c9947 */ /* 0x002fea0003800000 */
.L_x_190:
[----:B------:R-:W-:Y:S01]  /*6e00*/  UPRMT UR6, UR21, 0x9910, URZ ;  /* 0x0000991015067896 */ /* 0x000fe2000800003f */
[----:B0-----:R0:W-:Y:S03]  /*6e10*/  @!P3 SYNCS.ARRIVE.TRANS64 RZ, [R7+URZ], R5 ;  /* 0x0000000507ffb9a7 */ /* 0x0011e6000800003f */
[----:B------:R-:W-:-:S06]  /*6e20*/  UISETP.NE.AND UP0, UPT, UR6, 0x2, UPT ;  /* 0x000000020600788c */ /* 0x000fcc000bf05270 */
[----:B------:R-:W-:-:S13]  /*6e30*/  PLOP3.LUT P1, PT, PT, PT, UP0, 0x80, 0x0 ;  /* 0x000000000000781c */ /* 0x000fda0003f2f008 */
[----:B0-----:R-:W-:Y:S05]  /*6e40*/  @P1 BRA `(.L_x_171) ;  /* 0x0000000000041947 */ /* 0x001fea0003800000 */
[----:B------:R-:W-:Y:S01]  /*6e50*/  BPT.TRAP 0x1 ;  /* 0x000000040000795c */ /* 0x000fe20000300000 */
.L_x_171:
[----:B------:R-:W-:Y:S05]  /*6e60*/  @P0 BRA `(.L_x_172) ;  /* 0x0000000000040947 */ /* 0x000fea0003800000 */
[----:B------:R-:W-:Y:S01]  /*6e70*/  BPT.TRAP 0x1 ;  /* 0x000000040000795c */ /* 0x000fe20000300000 */
.L_x_172:
[C---:B-1----:R-:W-:Y:S01]  /*6e80*/  LEA R4, R3.reuse, UR13, 0x3 ;  /* 0x0000000d03047c11 */ /* 0x042fe2000f8e18ff */
[----:B------:R-:W-:Y:S01]  /*6e90*/  UIADD3 UR30, UP0, UR4, 0xf0, URZ ;  /* 0x000000f0041e7890 */ /* 0x000fe2000ff1e03f */
[----:B------:R-:W-:Y:S01]  /*6ea0*/  LEA R5, R3, UR22, 0xe ;  /* 0x0000001603057c11 */ /* 0x000fe2000f8e70ff */
[----:B------:R-:W-:Y:S01]  /*6eb0*/  UIADD3 UR14, UP1, UR4, 0x1f0, URZ ;  /* 0x000001f0040e7890 */ /* 0x000fe2000ff3e03f */
[----:B------:R-:W-:Y:S01]  /*6ec0*/  R2UR UR58, R11 ;  /* 0x000000000b3a72ca */ /* 0x000fe200000e0000 */
[----:B------:R-:W-:Y:S01]  /*6ed0*/  IMAD.SHL.U32 R4, R4, 0x400, RZ ;  /* 0x0000040004047824 */ /* 0x000fe200078e00ff */
[----:B------:R-:W-:Y:S01]  /*6ee0*/  R2UR UR57, R7 ;  /* 0x00000000073972ca */ /* 0x000fe200000e0000 */
[--C-:B------:R-:W-:Y:S01]  /*6ef0*/  IMAD R5, R5, 0x4, R12.reuse ;  /* 0x0000000405057824 */ /* 0x100fe200078e020c */
[----:B------:R-:W-:Y:S01]  /*6f00*/  R2UR UR59, R18 ;  /* 0x00000000123b72ca */ /* 0x000fe200000e0000 */
[----:B------:R-:W-:Y:S01]  /*6f10*/  IMAD R4, R4, 0x4, R12 ;  /* 0x0000000404047824 */ /* 0x000fe200078e020c */
[----:B------:R-:W-:Y:S01]  /*6f20*/  R2UR UR60, R19 ;  /* 0x00000000133c72ca */ /* 0x000fe200000e0000 */
[----:B------:R-:W-:Y:S01]  /*6f30*/  UIADD3.X UR31, URZ, UR5, URZ, UP0, !UPT ;  /* 0x000000053f1f7290 */ /* 0x000fe200087fe43f */
[----:B------:R-:W-:Y:S01]  /*6f40*/  R2UR UR18, R5 ;  /* 0x00000000051272ca */ /* 0x000fe200000e0000 */
[----:B------:R-:W-:Y:S01]  /*6f50*/  UPRMT UR19, URZ, 0x5410, UR29 ;  /* 0x000054103f137896 */ /* 0x000fe2000800001d */
[----:B------:R-:W-:Y:S01]  /*6f60*/  R2UR UR32, R4 ;  /* 0x00000000042072ca */ /* 0x000fe200000e0000 */
[----:B------:R-:W-:Y:S01]  /*6f70*/  UIADD3.X UR15, URZ, UR5, URZ, UP1, !UPT ;  /* 0x000000053f0f7290 */ /* 0x000fe20008ffe43f */
[----:B------:R-:W-:Y:S01]  /*6f80*/  R2UR UR27, R6 ;  /* 0x00000000061b72ca */ /* 0x000fe200000e0000 */
[----:B------:R-:W-:Y:S01]  /*6f90*/  UIADD3 UR50, UR58, 0x20, URZ ;  /* 0x000000203a327890 */ /* 0x000fe2000fffe03f */
[----:B------:R-:W-:Y:S01]  /*6fa0*/  VIADD R13, R13, 0xffffffff ;  /* 0xffffffff0d0d7836 */ /* 0x000fe20000000000 */
[----:B------:R-:W-:Y:S01]  /*6fb0*/  UIADD3 UR42, UR58, 0x40, URZ ;  /* 0x000000403a2a7890 */ /* 0x000fe2000fffe03f */
[----:B------:R-:W-:Y:S01]  /*6fc0*/  VIADD R3, R3, 0x1 ;  /* 0x0000000103037836 */ /* 0x000fe20000000000 */
[----:B------:R-:W-:Y:S01]  /*6fd0*/  UIADD3 UR34, UR58, 0x60, URZ ;  /* 0x000000603a227890 */ /* 0x000fe2000fffe03f */
[----:B------:R-:W-:Y:S01]  /*6fe0*/  VIADD R11, R11, 0x80 ;  /* 0x000000800b0b7836 */ /* 0x000fe20000000000 */
[----:B------:R-:W-:Y:S01]  /*6ff0*/  UPRMT UR37, URZ, 0x5410, UR23 ;  /* 0x000054103f257896 */ /* 0x000fe20008000017 */
[----:B------:R-:W-:Y:S01]  /*7000*/  ISETP.GT.AND P2, PT, R13, 0x1, PT ;  /* 0x000000010d00780c */ /* 0x000fe20003f44270 */
[----:B------:R-:W-:Y:S01]  /*7010*/  UIADD3 UR24, UR18, 0x10100, URZ ;  /* 0x0001010012187890 */ /* 0x000fe2000fffe03f */
[----:B------:R-:W-:Y:S01]  /*7020*/  ISETP.NE.AND P1, PT, R3, 0x2, PT ;  /* 0x000000020300780c */ /* 0x000fe20003f25270 */
[----:B------:R-:W-:-:S02]  /*7030*/  UIADD3 UR56, UR32, 0x100, URZ ;  /* 0x0000010020387890 */ /* 0x000fc4000fffe03f */
[----:B------:R-:W-:Y:S01]  /*7040*/  UIADD3 UR48, UR32, 0x2100, URZ ;  /* 0x0000210020307890 */ /* 0x000fe2000fffe03f */
[----:B------:R-:W-:Y:S01]  /*7050*/  SEL R5, RZ, 0x1, P1 ;  /* 0x00000001ff057807 */ /* 0x000fe20000800000 */
[----:B------:R-:W-:Y:S01]  /*7060*/  UIADD3 UR40, UR32, 0x4100, URZ ;  /* 0x0000410020287890 */ /* 0x000fe2000fffe03f */
[----:B------:R-:W-:Y:S01]  /*7070*/  SEL R3, R3, RZ, P1 ;  /* 0x000000ff03037207 */ /* 0x000fe20000800000 */
[----:B------:R-:W-:Y:S01]  /*7080*/  UIADD3 UR32, UR32, 0x6100, URZ ;  /* 0x0000610020207890 */ /* 0x000fe2000fffe03f */
[----:B------:R-:W-:Y:S01]  /*7090*/  LOP3.LUT R2, R2, R5, RZ, 0x3c, !PT ;  /* 0x0000000502027212 */ /* 0x000fe200078e3cff */
[----:B------:R-:W-:Y:S01]  /*70a0*/  UIADD3 UR8, UR18, 0x14100, URZ ;  /* 0x0001410012087890 */ /* 0x000fe2000fffe03f */
[----:B------:R-:W-:Y:S01]  /*70b0*/  UMOV UR6, 0x0 ;  /* 0x0000000000067882 */ /* 0x000fe20000000000 */
[----:B------:R-:W-:Y:S01]  /*70c0*/  UMOV UR7, 0x10000000 ;  /* 0x1000000000077882 */ /* 0x000fe20000000000 */
[----:B------:R-:W-:Y:S01]  /*70d0*/  UMOV UR49, UR57 ;  /* 0x0000003900317c82 */ /* 0x000fe20008000000 */
[----:B------:R-:W-:Y:S01]  /*70e0*/  UMOV UR51, UR59 ;  /* 0x0000003b00337c82 */ /* 0x000fe20008000000 */
[----:B------:R-:W-:Y:S01]  /*70f0*/  UMOV UR52, UR60 ;  /* 0x0000003c00347c82 */ /* 0x000fe20008000000 */
[----:B------:R-:W-:Y:S01]  /*7100*/  UMOV UR41, UR57 ;  /* 0x0000003900297c82 */ /* 0x000fe20008000000 */
[----:B------:R-:W-:Y:S01]  /*7110*/  UMOV UR43, UR59 ;  /* 0x0000003b002b7c82 */ /* 0x000fe20008000000 */
[----:B------:R-:W-:Y:S01]  /*7120*/  UMOV UR44, UR60 ;  /* 0x0000003c002c7c82 */ /* 0x000fe20008000000 */
[----:B------:R-:W-:Y:S01]  /*7130*/  UTMALDG.3D.MULTICAST [UR56], [UR30], UR19, desc[UR6] ;  /* 0x000006381e0073b4 */ /* 0x000fe20008011813 */
[----:B------:R-:W-:Y:S01]  /*7140*/  UMOV UR33, UR57 ;  /* 0x0000003900217c82 */ /* 0x000fe20008000000 */
        /* <DEDUP_REMOVED lines=10> */
[----:B------:R-:W-:Y:S01]  /*71f0*/  UIADD3 UR16, UR18, 0x18100, URZ ;  /* 0x0001810012107890 */ /* 0x000fe2000fffe03f */
[----:B------:R-:W-:Y:S01]  /*7200*/  UMOV UR17, UR57 ;  /* 0x0000003900117c82 */ /* 0x000fe20008000000 */
[----:B------:R-:W-:Y:S01]  /*7210*/  UMOV UR20, UR60 ;  /* 0x0000003c00147c82 */ /* 0x000fe20008000000 */
[----:B------:R-:W-:Y:S01]  /*7220*/  UTMALDG.3D.MULTICAST [UR40], [UR30], UR19, desc[UR6] ;  /* 0x000006281e0073b4 */ /* 0x000fe20008011813 */
[----:B------:R0:W-:Y:S01]  /*7230*/  UTMALDG.3D.MULTICAST [UR32], [UR30], UR19, desc[UR6] ;  /* 0x000006201e0073b4 */ /* 0x0001e20008011813 */
[----:B------:R-:W-:Y:S01]  /*7240*/  UTMALDG.3D.MULTICAST [UR24], [UR14], UR37, desc[UR6] ;  /* 0x000006180e0073b4 */ /* 0x000fe20008011825 */
[----:B------:R1:W-:Y:S01]  /*7250*/  UTMALDG.3D.MULTICAST [UR8], [UR14], UR37, desc[UR6] ;  /* 0x000006080e0073b4 */ /* 0x0003e20008011825 */
[----:B0-----:R-:W-:Y:S01]  /*7260*/  UMOV UR19, UR27 ;  /* 0x0000001b00137c82 */ /* 0x001fe20008000000 */
[----:B-1----:R-:W-:Y:S01]  /*7270*/  UIADD3 UR8, UR18, 0x1c100, URZ ;  /* 0x0001c10012087890 */ /* 0x002fe2000fffe03f */
[----:B------:R-:W-:-:S02]  /*7280*/  UMOV UR10, UR34 ;  /* 0x00000022000a7c82 */ /* 0x000fc40008000000 */
[----:B------:R-:W-:Y:S02]  /*7290*/  UMOV UR18, UR42 ;  /* 0x0000002a00127c82 */ /* 0x000fe40008000000 */
[----:B------:R0:W-:Y:S04]  /*72a0*/  UTMALDG.3D.MULTICAST [UR16], [UR14], UR37, desc[UR6] ;  /* 0x000006100e0073b4 */ /* 0x0001e80008011825 */
[----:B------:R0:W-:Y:S02]  /*72b0*/  UTMALDG.3D.MULTICAST [UR8], [UR14], UR37, desc[UR6] ;  /* 0x000006080e0073b4 */ /* 0x0001e40008011825 */
[----:B0-----:R-:W-:Y:S05]  /*72c0*/  @P2 BRA `(.L_x_173) ;  /* 0xfffffff800ac2947 */ /* 0x001fea000383ffff */
.L_x_169:
[----:B------:R-:W-:Y:S05]  /*72d0*/  BSYNC B1 ;  /* 0x0000000000017941 */ /* 0x000fea0003800000 */
.L_x_168:
[----:B------:R-:W-:Y:S01]  /*72e0*/  LOP3.LUT P4, RZ, R9, 0xff, RZ, 0xc0, !PT ;  /* 0x000000ff09ff7812 */ /* 0x000fe2000788c0ff */
[----:B------:R-:W-:Y:S01]  /*72f0*/  VIADD R8, R8, UR39 ;  /* 0x0000002708087c36 */ /* 0x000fe20008000000 */
[----:B------:R-:W-:Y:S01]  /*7300*/  R2UR UR8, R22 ;  /* 0x00000000160872ca */ /* 0x000fe200000e0000 */
[----:B------:R-:W-:Y:S01]  /*7310*/  ULDC.64 UR6, c[0x0][0x650] ;  /* 0x0001940000067ab9 */ /* 0x000fe20000000a00 */
[----:B------:R-:W-:Y:S01]  /*7320*/  BSSY B1, `(.L_x_174) ;  /* 0x0000071000017945 */ /* 0x000fe20003800000 */
[----:B------:R-:W-:Y:S01]  /*7330*/  IMAD.MOV.U32 R18, RZ, RZ, -0x1 ;  /* 0xffffffffff127424 */ /* 0x000fe200078e00ff */
[C---:B------:R-:W-:Y:S01]  /*7340*/  ISETP.GT.U32.AND P1, PT, R8.reuse, 0x1, PT ;  /* 0x000000010800780c */ /* 0x040fe20003f24070 */
[----:B------:R-:W-:Y:S01]  /*7350*/  IMAD.MOV.U32 R19, RZ, RZ, -0x1 ;  /* 0xffffffffff137424 */ /* 0x000fe200078e00ff */
[----:B------:R-:W-:Y:S02]  /*7360*/  SHF.R.U32.HI R2, RZ, 0x1, R8 ;  /* 0x00000001ff027819 */ /* 0x000fe40000011608 */
[----:B------:R-:W-:-:S02]  /*7370*/  LOP3.LUT R8, R8, 0x1, RZ, 0xc0, !PT ;  /* 0x0000000108087812 */ /* 0x000fc400078ec0ff */
[----:B------:R-:W-:Y:S01]  /*7380*/  LOP3.LUT R2, R2, 0x1, RZ, 0xc0, !PT ;  /* 0x0000000102027812 */ /* 0x000fe200078ec0ff */
[----:B------:R-:W0:Y:S01]  /*7390*/  @P4 S2R R4, SR_CgaCtaId ;  /* 0x0000000000044919 */ /* 0x000e220000008800 */
[----:B------:R-:W-:Y:S02]  /*73a0*/  @P4 MOV R3, 0x400 ;  /* 0x0000040000034802 */ /* 0x000fe40000000f00 */
[----:B------:R-:W-:Y:S02]  /*73b0*/  ISETP.NE.U32.AND P2, PT, R2, 0x1, PT ;  /* 0x000000010200780c */ /* 0x000fe40003f45070 */
[----:B------:R-:W-:Y:S02]  /*73c0*/  PRMT R9, RZ, 0x7610, R9 ;  /* 0x00007610ff097816 */ /* 0x000fe40000000009 */
[----:B0-----:R-:W-:Y:S01]  /*73d0*/  @P4 LEA R3, R4, R3, 0x18 ;  /* 0x0000000304034211 */ /* 0x001fe200078ec0ff */
[----:B------:R-:W-:-:S03]  /*73e0*/  IMAD.U32 R4, RZ, RZ, UR39 ;  /* 0x00000027ff047e24 */ /* 0x000fc6000f8e00ff */
[----:B------:R0:W-:Y:S01]  /*73f0*/  @P4 SYNCS.ARRIVE.TRANS64.A1T0 RZ, [R3+URZ+0x58], RZ ;  /* 0x000058ff03ff49a7 */ /* 0x0001e2000810003f */
[----:B------:R-:W-:Y:S02]  /*7400*/  IADD3 R16, P4, R16, UR46, RZ ;  /* 0x0000002e10107c10 */ /* 0x000fe4000ff9e0ff */
[----:B------:R-:W-:Y:S02]  /*7410*/  ISETP.LT.U32.AND P1, PT, R4, 0x2, P1 ;  /* 0x000000020400780c */ /* 0x000fe40000f21070 */
[----:B------:R-:W-:Y:S02]  /*7420*/  IADD3.X R17, R17, UR8, RZ, P4, !PT ;  /* 0x0000000811117c10 */ /* 0x000fe4000a7fe4ff */
[----:B------:R-:W-:Y:S02]  /*7430*/  ISETP.GE.U32.AND P4, PT, R16, UR6, PT ;  /* 0x0000000610007c0c */ /* 0x000fe4000bf86070 */
[----:B0-----:R-:W-:Y:S02]  /*7440*/  SEL R3, RZ, 0x1, !P1 ;  /* 0x00000001ff037807 */ /* 0x001fe40004800000 */
[----:B------:R-:W-:-:S02]  /*7450*/  ISETP.GE.U32.AND.EX P1, PT, R17, UR7, PT, P4 ;  /* 0x0000000711007c0c */ /* 0x000fc4000bf26140 */
[----:B------:R-:W-:-:S04]  /*7460*/  ISETP.GT.U32.AND P2, PT, R4, 0x1, !P2 ;  /* 0x000000010400780c */ /* 0x000fc80005744070 */
[----:B------:R-:W-:-:S04]  /*7470*/  SEL R2, RZ, 0x1, !P2 ;  /* 0x00000001ff027807 */ /* 0x000fc80005000000 */
[--C-:B------:R-:W-:Y:S01]  /*7480*/  LOP3.LUT R0, R2, R0, R3.reuse, 0x96, !PT ;  /* 0x0000000002007212 */ /* 0x100fe200078e9603 */
[----:B------:R-:W-:Y:S01]  /*7490*/  IMAD.MOV.U32 R2, RZ, RZ, -0x1 ;  /* 0xffffffffff027424 */ /* 0x000fe200078e00ff */
[----:B------:R-:W-:Y:S01]  /*74a0*/  PRMT R3, RZ, 0x7610, R3 ;  /* 0x00007610ff037816 */ /* 0x000fe20000000003 */
[----:B------:R-:W-:Y:S06]  /*74b0*/  @P1 BRA `(.L_x_175) ;  /* 0x00000004005c1947 */ /* 0x000fec0003800000 */
[----:B------:R-:W0:Y:S01]  /*74c0*/  S2UR UR6, SR_CTAID.X ;  /* 0x00000000000679c3 */ /* 0x000e220000002500 */
[----:B------:R-:W-:Y:S01]  /*74d0*/  ULDC.64 UR8, c[0x0][0x628] ;  /* 0x00018a0000087ab9 */ /* 0x000fe20000000a00 */
[----:B------:R-:W-:Y:S01]  /*74e0*/  ULDC UR7, c[0x0][0x150] ;  /* 0x0000540000077ab9 */ /* 0x000fe20000000800 */
[----:B------:R-:W-:Y:S01]  /*74f0*/  ISETP.NE.U32.AND P1, PT, RZ, UR8, PT ;  /* 0x00000008ff007c0c */ /* 0x000fe2000bf25070 */
[----:B------:R-:W-:Y:S01]  /*7500*/  ULDC UR10, c[0x0][0x630] ;  /* 0x00018c00000a7ab9 */ /* 0x000fe20000000800 */
[----:B------:R-:W-:Y:S01]  /*7510*/  ULDC UR12, c[0x0][0x154] ;  /* 0x00005500000c7ab9 */ /* 0x000fe20000000800 */
[----:B------:R-:W-:Y:S01]  /*7520*/  IMAD.MOV.U32 R2, RZ, RZ, R16 ;  /* 0x000000ffff027224 */ /* 0x000fe200078e0010 */
[----:B------:R-:W-:Y:S01]  /*7530*/  ISETP.NE.AND.EX P1, PT, RZ, UR9, PT, P1 ;  /* 0x00000009ff007c0c */ /* 0x000fe2000bf25310 */
[----:B------:R-:W1:Y:S01]  /*7540*/  S2UR UR11, SR_CTAID.Y ;  /* 0x00000000000b79c3 */ /* 0x000e620000002600 */
[----:B0-----:R-:W-:-:S05]  /*7550*/  I2FP.F32.U32 R3, UR6 ;  /* 0x0000000600037c45 */ /* 0x001fca0008201000 */
[----:B------:R-:W-:Y:S01]  /*7560*/  FMUL R12, R3, UR7 ;  /* 0x00000007030c7c20 */ /* 0x000fe20008400000 */
[----:B------:R-:W-:-:S05]  /*7570*/  IMAD.MOV.U32 R3, RZ, RZ, R17 ;  /* 0x000000ffff037224 */ /* 0x000fca00078e0011 */
[----:B------:R-:W-:Y:S05]  /*7580*/  @!P1 BRA `(.L_x_176) ;  /* 0x0000000000289947 */ /* 0x000fea0003800000 */
[----:B------:R-:W-:Y:S02]  /*7590*/  ULDC UR7, c[0x0][0x634] ;  /* 0x00018d0000077ab9 */ /* 0x000fe40000000800 */
[----:B------:R-:W-:-:S05]  /*75a0*/  IADD3 R7, P1, R16, UR7, RZ ;  /* 0x0000000710077c10 */ /* 0x000fca000ff3e0ff */
[----:B------:R-:W-:-:S04]  /*75b0*/  IMAD.X R11, RZ, RZ, R17, P1 ;  /* 0x000000ffff0b7224 */ /* 0x000fc800008e0611 */
[----:B------:R-:W-:-:S04]  /*75c0*/  IMAD.WIDE.U32 R4, R11, UR8, RZ ;  /* 0x000000080b047c25 */ /* 0x000fc8000f8e00ff */
[----:B------:R-:W-:-:S04]  /*75d0*/  IMAD.WIDE.U32 R4, P1, R7, UR9, R4 ;  /* 0x0000000907047c25 */ /* 0x000fc8000f820004 */
[----:B------:R-:W-:-:S04]  /*75e0*/  IMAD.WIDE.U32 R6, R7, UR8, RZ ;  /* 0x0000000807067c25 */ /* 0x000fc8000f8e00ff */
[----:B------:R-:W-:Y:S01]  /*75f0*/  IMAD.X R3, RZ, RZ, RZ, P1 ;  /* 0x000000ffff037224 */ /* 0x000fe200008e06ff */
[----:B------:R-:W-:Y:S01]  /*7600*/  IADD3 RZ, P1, R7, R4, RZ ;  /* 0x0000000407ff7210 */ /* 0x000fe20007f3e0ff */
[----:B------:R-:W-:-:S04]  /*7610*/  IMAD.MOV.U32 R2, RZ, RZ, R5 ;  /* 0x000000ffff027224 */ /* 0x000fc800078e0005 */
[----:B------:R-:W-:-:S08]  /*7620*/  IMAD.WIDE.U32.X R2, R11, UR9, R2, P1 ;  /* 0x000000090b027c25 */ /* 0x000fd000088e0402 */
.L_x_176:
[--C-:B------:R-:W-:Y:S01]  /*7630*/  SHF.R.U64 R19, R2, UR10, R3.reuse ;  /* 0x0000000a02137c19 */ /* 0x100fe20008001203 */
[----:B------:R-:W0:Y:S01]  /*7640*/  F2I.U32.TRUNC.NTZ R12, R12 ;  /* 0x0000000c000c7305 */ /* 0x000e22000020f000 */
[----:B------:R-:W-:Y:S01]  /*7650*/  SHF.R.U32.HI R2, RZ, UR10, R3 ;  /* 0x0000000aff027c19 */ /* 0x000fe20008011603 */
[----:B------:R-:W-:Y:S01]  /*7660*/  ULDC.64 UR8, c[0x0][0x620] ;  /* 0x0001880000087ab9 */ /* 0x000fe20000000a00 */
[----:B------:R-:W-:Y:S01]  /*7670*/  IADD3 R5, P1, RZ, -R19, RZ ;  /* 0x80000013ff057210 */ /* 0x000fe20007f3e0ff */
[----:B------:R-:W-:Y:S01]  /*7680*/  ULDC.64 UR14, c[0x0][0x640] ;  /* 0x00019000000e7ab9 */ /* 0x000fe20000000a00 */
[----:B-1----:R-:W-:Y:S01]  /*7690*/  I2FP.F32.U32 R4, UR11 ;  /* 0x0000000b00047c45 */ /* 0x002fe20008201000 */
[----:B------:R-:W1:Y:S01]  /*76a0*/  LDC R11, c[0x0][0x610] ;  /* 0x00018400ff0b7b82 */ /* 0x000e620000000800 */
[----:B------:R-:W-:Y:S01]  /*76b0*/  ULDC UR10, c[0x0][0x658] ;  /* 0x00019600000a7ab9 */ /* 0x000fe20000000800 */
[----:B------:R-:W-:Y:S01]  /*76c0*/  IMAD.X R2, RZ, RZ, ~R2, P1 ;  /* 0x000000ffff027224 */ /* 0x000fe200008e0e02 */
[----:B------:R-:W-:Y:S01]  /*76d0*/  ISETP.NE.U32.AND P1, PT, RZ, UR14, PT ;  /* 0x0000000eff007c0c */ /* 0x000fe2000bf25070 */
[----:B------:R-:W-:Y:S01]  /*76e0*/  FMUL R6, R4, UR12 ;  /* 0x0000000c04067c20 */ /* 0x000fe20008400000 */
[----:B------:R-:W-:Y:S01]  /*76f0*/  ULDC UR12, c[0x0][0x648] ;  /* 0x00019200000c7ab9 */ /* 0x000fe20000000800 */
[----:B------:R-:W-:Y:S01]  /*7700*/  IMAD R4, R2, UR8, RZ ;  /* 0x0000000802047c24 */ /* 0x000fe2000f8e02ff */
[----:B------:R-:W-:Y:S01]  /*7710*/  ISETP.NE.AND.EX P1, PT, RZ, UR15, PT, P1 ;  /* 0x0000000fff007c0c */ /* 0x000fe2000bf25310 */
[C---:B------:R-:W-:Y:S01]  /*7720*/  IMAD.WIDE.U32 R2, R5.reuse, UR8, R16 ;  /* 0x0000000805027c25 */ /* 0x040fe2000f8e0010 */
[----:B0-----:R-:W-:Y:S01]  /*7730*/  R2UR UR7, R12 ;  /* 0x000000000c0772ca */ /* 0x001fe200000e0000 */
[----:B------:R-:W0:Y:S01]  /*7740*/  F2I.U32.TRUNC.NTZ R6, R6 ;  /* 0x0000000600067305 */ /* 0x000e22000020f000 */
[----:B------:R-:W-:Y:S01]  /*7750*/  ULDC UR8, c[0x0][0x618] ;  /* 0x0001860000087ab9 */ /* 0x000fe20000000800 */
[----:B------:R-:W-:-:S04]  /*7760*/  IMAD R5, R5, UR9, R4 ;  /* 0x0000000905057c24 */ /* 0x000fc8000f8e0204 */
[----:B------:R-:W-:-:S05]  /*7770*/  IMAD.IADD R3, R3, 0x1, R5 ;  /* 0x0000000103037824 */ /* 0x000fca00078e0205 */
[--C-:B------:R-:W-:Y:S02]  /*7780*/  SHF.R.U64 R12, R2, UR8, R3.reuse ;  /* 0x00000008020c7c19 */ /* 0x100fe40008001203 */
[----:B------:R-:W-:Y:S01]  /*7790*/  SHF.R.U32.HI R3, RZ, UR8, R3 ;  /* 0x00000008ff037c19 */ /* 0x000fe20008011603 */
[----:B------:R-:W-:Y:S01]  /*77a0*/  ULDC UR8, c[0x0][0x608] ;  /* 0x0001820000087ab9 */ /* 0x000fe20000000800 */
[----:B0-----:R-:W-:Y:S02]  /*77b0*/  R2UR UR9, R6 ;  /* 0x00000000060972ca */ /* 0x001fe400000e0000 */
[--C-:B------:R-:W-:Y:S02]  /*77c0*/  SHF.R.U64 R14, R12, UR8, R3.reuse ;  /* 0x000000080c0e7c19 */ /* 0x100fe40008001203 */
[----:B------:R-:W-:Y:S01]  /*77d0*/  SHF.R.U32.HI R3, RZ, UR8, R3 ;  /* 0x00000008ff037c19 */ /* 0x000fe20008011603 */
[----:B------:R-:W-:-:S03]  /*77e0*/  UIADD3 UR8, -UR7, URZ, URZ ;  /* 0x0000003f07087290 */ /* 0x000fc6000fffe13f */
[--C-:B------:R-:W-:Y:S01]  /*77f0*/  SHF.R.U64 R18, R14, UR10, R3.reuse ;  /* 0x0000000a0e127c19 */ /* 0x100fe20008001203 */
[----:B------:R-:W-:Y:S01]  /*7800*/  ULDC UR7, c[0x0][0x144] ;  /* 0x0000510000077ab9 */ /* 0x000fe20000000800 */
[----:B------:R-:W-:-:S03]  /*7810*/  SHF.R.U32.HI R3, RZ, UR10, R3 ;  /* 0x0000000aff037c19 */ /* 0x000fc60008011603 */
[----:B------:R-:W-:Y:S01]  /*7820*/  IMAD.MOV.U32 R2, RZ, RZ, R18 ;  /* 0x000000ffff027224 */ /* 0x000fe200078e0012 */
[----:B------:R-:W-:Y:S06]  /*7830*/  @!P1 BRA `(.L_x_177) ;  /* 0x0000000000289947 */ /* 0x000fec0003800000 */
        /* <DEDUP_REMOVED lines=10> */
.L_x_177:
[----:B------:R-:W-:Y:S01]  /*78e0*/  UISETP.NE.AND UP0, UPT, UR61, URZ, UPT ;  /* 0x0000003f3d00728c */ /* 0x000fe2000bf05270 */
[----:B------:R-:W-:Y:S01]  /*78f0*/  R2UR UR10, R10 ;  /* 0x000000000a0a72ca */ /* 0x000fe200000e0000 */
[----:B------:R-:W-:Y:S01]  /*7900*/  UIADD3 UR9, -UR9, URZ, URZ ;  /* 0x0000003f09097290 */ /* 0x000fe2000fffe13f */
[----:B------:R-:W-:Y:S01]  /*7910*/  SHF.R.U64 R3, R2, UR12, R3 ;  /* 0x0000000c02037c19 */ /* 0x000fe20008001203 */
[----:B------:R-:W-:Y:S01]  /*7920*/  UIMAD UR6, UR7, UR8, UR6 ;  /* 0x00000008070672a4 */ /* 0x000fe2000f8e0206 */
[----:B------:R-:W-:Y:S02]  /*7930*/  LOP3.LUT R2, R14, UR53, RZ, 0xc0, !PT ;  /* 0x000000350e027c12 */ /* 0x000fe4000f8ec0ff */
[----:B------:R-:W-:Y:S01]  /*7940*/  ULDC UR7, c[0x0][0x148] ;  /* 0x0000520000077ab9 */ /* 0x000fe20000000800 */
[----:B------:R-:W-:Y:S01]  /*7950*/  IMAD.MOV R5, RZ, RZ, -R3 ;  /* 0x000000ffff057224 */ /* 0x000fe200078e0a03 */
[----:B------:R-:W-:Y:S01]  /*7960*/  PLOP3.LUT P1, PT, PT, PT, UP0, 0x80, 0x0 ;  /* 0x000000000000781c */ /* 0x000fe20003f2f008 */
[----:B------:R-:W-:Y:S01]  /*7970*/  IMAD R4, R3, UR45, R2 ;  /* 0x0000002d03047c24 */ /* 0x000fe2000f8e0202 */
[----:B------:R-:W-:-:S03]  /*7980*/  @UP0 UIMAD UR6, UR7, UR9, UR11 ;  /* 0x00000009070602a4 */ /* 0x000fc6000f8e020b */
[----:B------:R-:W-:Y:S01]  /*7990*/  ULDC UR7, c[0x0][0x638] ;  /* 0x00018e0000077ab9 */ /* 0x000fe20000000800 */
[----:B------:R-:W-:Y:S01]  /*79a0*/  LOP3.LUT R3, R12, UR10, RZ, 0xc0, !PT ;  /* 0x0000000a0c037c12 */ /* 0x000fe2000f8ec0ff */
[----:B------:R-:W-:Y:S02]  /*79b0*/  IMAD R2, R5, UR7, R18 ;  /* 0x0000000705027c24 */ /* 0x000fe4000f8e0212 */
[----:B-1----:R-:W-:Y:S01]  /*79c0*/  IMAD R11, R4, R11, UR6 ;  /* 0x00000006040b7e24 */ /* 0x002fe2000f8e020b */
[----:B------:R-:W-:Y:S01]  /*79d0*/  ULDC UR6, c[0x0][0x600] ;  /* 0x0001800000067ab9 */ /* 0x000fe20000000800 */
[----:B------:R-:W-:Y:S02]  /*79e0*/  IMAD.MOV.U32 R4, RZ, RZ, 0x1 ;  /* 0x00000001ff047424 */ /* 0x000fe400078e00ff */
[----:B------:R-:W-:-:S03]  /*79f0*/  IMAD R18, R2, UR6, R3 ;  /* 0x0000000602127c24 */ /* 0x000fc6000f8e0203 */
[----:B------:R-:W-:Y:S02]  /*7a00*/  PRMT R3, R4, 0x7610, R3 ;  /* 0x0000761004037816 */ /* 0x000fe40000000003 */
[----:B------:R-:W-:Y:S02]  /*7a10*/  SEL R2, R18, R11, !P1 ;  /* 0x0000000b12027207 */ /* 0x000fe40004800000 */
[----:B------:R-:W-:-:S07]  /*7a20*/  SEL R18, R11, R18, !P1 ;  /* 0x000000120b127207 */ /* 0x000fce0004800000 */
.L_x_175:
[----:B------:R-:W-:Y:S05]  /*7a30*/  BSYNC B1 ;  /* 0x0000000000017941 */ /* 0x000fea0003800000 */
.L_x_174:
[----:B------:R-:W-:-:S13]  /*7a40*/  LOP3.LUT P1, RZ, R3, 0xff, RZ, 0xc0, !PT ;  /* 0x000000ff03ff7812 */ /* 0x000fda000782c0ff */
[----:B------:R-:W-:Y:S05]  /*7a50*/  @P1 BRA `(.L_x_178) ;  /* 0xfffffff000901947 */ /* 0x000fea000383ffff */
[----:B------:R-:W-:Y:S05]  /*7a60*/  BSYNC B0 ;  /* 0x0000000000007941 */ /* 0x000fea0003800000 */
.L_x_166:
[----:B------:R-:W-:-:S03]  /*7a70*/  UMOV UR6, 0xffffffff ;  /* 0xffffffff00067882 */ /* 0x000fc60000000000 */
[----:B------:R-:W-:Y:S05]  /*7a80*/  BRA.DIV UR6, `(.L_x_179) ;  /* 0x0000000206fc7947 */ /* 0x000fea000b800000 */
[----:B------:R-:W-:-:S13]  /*7a90*/  ELECT P6, URZ, PT ;  /* 0x00000000003f782f */ /* 0x000fda00038c0000 */
.L_x_193:
[----:B------:R-:W-:Y:S04]  /*7aa0*/  BSSY B0, `(.L_x_180) ;  /* 0x000001a000007945 */ /* 0x000fe80003800000 */
[----:B------:R-:W-:Y:S05]  /*7ab0*/  @!P6 BRA `(.L_x_181) ;  /* 0x000000000060e947 */ /* 0x000fea0003800000 */
[----:B------:R-:W-:-:S04]  /*7ac0*/  ULOP3.LUT UR6, UR38, 0x2, URZ, 0xfc, !UPT ;  /* 0x0000000226067892 */ /* 0x000fc8000f8efc3f */
[----:B------:R-:W-:-:S06]  /*7ad0*/  UISETP.NE.AND UP0, UPT, UR6, 0x3, UPT ;  /* 0x000000030600788c */ /* 0x000fcc000bf05270 */
[----:B------:R-:W-:-:S13]  /*7ae0*/  PLOP3.LUT P0, PT, PT, PT, UP0, 0x80, 0x0 ;  /* 0x000000000000781c */ /* 0x000fda0003f0f008 */
[----:B------:R-:W-:Y:S05]  /*7af0*/  @!P0 BRA `(.L_x_182) ;  /* 0x0000000000048947 */ /* 0x000fea0003800000 */
[----:B------:R-:W-:Y:S01]  /*7b00*/  BPT.TRAP 0x1 ;  /* 0x000000040000795c */ /* 0x000fe20000300000 */
.L_x_182:
[----:B------:R-:W0:Y:S01]  /*7b10*/  S2R R3, SR_CgaCtaId ;  /* 0x0000000000037919 */ /* 0x000e220000008800 */
[----:B------:R-:W-:-:S04]  /*7b20*/  MOV R2, 0x400 ;  /* 0x0000040000027802 */ /* 0x000fc80000000f00 */
[----:B0-----:R-:W-:Y:S02]  /*7b30*/  LEA R3, R3, R2, 0x18 ;  /* 0x0000000203037211 */ /* 0x001fe400078ec0ff */
[----:B------:R-:W-:-:S03]  /*7b40*/  SHF.L.U32 R2, R0, 0x1f, RZ ;  /* 0x0000001f00027819 */ /* 0x000fc600000006ff */
[----:B------:R-:W-:-:S04]  /*7b50*/  VIADD R3, R3, 0x10 ;  /* 0x0000001003037836 */ /* 0x000fc80000000000 */
[C---:B------:R-:W-:Y:S02]  /*7b60*/  IMAD R7, R8.reuse, 0x8, R3 ;  /* 0x0000000808077824 */ /* 0x040fe400078e0203 */
[----:B------:R-:W-:Y:S02]  /*7b70*/  VIADD R8, R8, 0x1 ;  /* 0x0000000108087836 */ /* 0x000fe40000000000 */
[----:B------:R-:W0:Y:S03]  /*7b80*/  SYNCS.PHASECHK.TRANS64.TRYWAIT P0, [R7+URZ], R2 ;  /* 0x00000002070075a7 */ /* 0x000e26000800017f */
[----:B------:R-:W-:-:S04]  /*7b90*/  ISETP.NE.AND P1, PT, R8, 0x2, PT ;  /* 0x000000020800780c */ /* 0x000fc80003f25270 */
[----:B------:R-:W-:Y:S02]  /*7ba0*/  SEL R5, RZ, 0x1, P1 ;  /* 0x00000001ff057807 */ /* 0x000fe40000800000 */
[----:B------:R-:W-:Y:S02]  /*7bb0*/  SEL R8, R8, RZ, P1 ;  /* 0x000000ff08087207 */ /* 0x000fe40000800000 */
[----:B------:R-:W-:Y:S01]  /*7bc0*/  LOP3.LUT R0, R0, R5, RZ, 0x3c, !PT ;  /* 0x0000000500007212 */ /* 0x000fe200078e3cff */
[----:B0-----:R-:W-:Y:S06]  /*7bd0*/  @!P0 BRA `(.L_x_183) ;  /* 0x0000000000c88947 */ /* 0x001fec0003800000 */
.L_x_194:
[----:B------:R-:W-:Y:S01]  /*7be0*/  IMAD R3, R8, 0x8, R3 ;  /* 0x0000000808037824 */ /* 0x000fe200078e0203 */
[----:B------:R-:W-:-:S07]  /*7bf0*/  SHF.L.U32 R0, R0, 0x1f, RZ ;  /* 0x0000001f00007819 */ /* 0x000fce00000006ff */
.L_x_184:
[----:B-1----:R1:W3:Y:S02]  /*7c00*/  SYNCS.PHASECHK.TRANS64.TRYWAIT P0, [R3+URZ], R0 ;  /* 0x00000000030075a7 */ /* 0x0022e4000800017f */
[----:B---3--:R-:W-:Y:S05]  /*7c10*/  @!P0 NANOSLEEP.SYNCS 0x989680 ;  /* 0x009896800000895d */ /* 0x008fea0003900000 */
[----:B------:R-:W3:Y:S02]  /*7c20*/  @!P0 SYNCS.PHASECHK.TRANS64 P0, [R3+URZ], R0 ;  /* 0x00000000030085a7 */ /* 0x000ee4000800007f */
[----:B---3--:R-:W-:Y:S05]  /*7c30*/  @!P0 BRA `(.L_x_184) ;  /* 0xfffffffc00f08947 */ /* 0x008fea000383ffff */
.L_x_181:
[----:B------:R-:W-:Y:S05]  /*7c40*/  BSYNC B0 ;  /* 0x0000000000007941 */ /* 0x000fea0003800000 */
.L_x_180:
[----:B------:R-:W-:Y:S05]  /*7c50*/  EXIT ;  /* 0x000000000000794d */ /* 0x000fea0003800000 */
.L_x_18:
[----:B0-----:R0:W1:Y:S02]  /*7c60*/  SYNCS.PHASECHK.TRANS64.TRYWAIT P0, [R98+URZ+-0x8], R3 ;  /* 0xfffff803620075a7 */ /* 0x001064000800017f */
[----:B-1----:R-:W-:Y:S05]  /*7c70*/  @!P0 NANOSLEEP.SYNCS 0x989680 ;  /* 0x009896800000895d */ /* 0x002fea0003900000 */
[----:B------:R-:W1:Y:S02]  /*7c80*/  @!P0 SYNCS.PHASECHK.TRANS64 P0, [R98+URZ+-0x8], R3 ;  /* 0xfffff803620085a7 */ /* 0x000e64000800007f */
[----:B-1----:R-:W-:Y:S05]  /*7c90*/  @!P0 BRA `(.L_x_18) ;  /* 0xfffffffc00f08947 */ /* 0x002fea000383ffff */
[----:B------:R-:W-:Y:S05]  /*7ca0*/  BRA `(.L_x_185) ;  /* 0xffffff9800fc7947 */ /* 0x000fea000383ffff */
.L_x_23:
[----:B-1----:R1:W2:Y:S02]  /*7cb0*/  SYNCS.PHASECHK.TRANS64.TRYWAIT P1, [R3+URZ], R0 ;  /* 0x00000000030075a7 */ /* 0x0022a4000802017f */
[----:B--2---:R-:W-:Y:S05]  /*7cc0*/  @!P1 NANOSLEEP.SYNCS 0x989680 ;  /* 0x009896800000995d */ /* 0x004fea0003900000 */
[----:B------:R-:W2:Y:S02]  /*7cd0*/  @!P1 SYNCS.PHASECHK.TRANS64 P1, [R3+URZ], R0 ;  /* 0x00000000030095a7 */ /* 0x000ea4000802007f */
[----:B--2---:R-:W-:Y:S05]  /*7ce0*/  @!P1 BRA `(.L_x_23) ;  /* 0xfffffffc00f09947 */ /* 0x004fea000383ffff */
[----:B------:R-:W-:Y:S05]  /*7cf0*/  BRA `(.L_x_22) ;  /* 0xffffff9c00747947 */ /* 0x000fea000383ffff */
.L_x_28:
[----:B-1----:R-:W-:-:S04]  /*7d00*/  IMAD.U32 R5, RZ, RZ, UR7 ;  /* 0x00000007ff057e24 */ /* 0x002fc8000f8e00ff */
[----:B------:R1:W2:Y:S03]  /*7d10*/  SYNCS.PHASECHK.TRANS64.TRYWAIT P1, [R5+URZ], R4 ;  /* 0x00000004050075a7 */ /* 0x0002a6000802017f */
[----:B--2---:R-:W-:Y:S05]  /*7d20*/  @!P1 NANOSLEEP.SYNCS 0x989680 ;  /* 0x009896800000995d */ /* 0x004fea0003900000 */
[----:B------:R-:W2:Y:S02]  /*7d30*/  @!P1 SYNCS.PHASECHK.TRANS64 P1, [R5+URZ], R4 ;  /* 0x00000004050095a7 */ /* 0x000ea4000802007f */
[----:B--2---:R-:W-:Y:S05]  /*7d40*/  @!P1 BRA `(.L_x_28) ;  /* 0xfffffffc00ec9947 */ /* 0x004fea000383ffff */
[----:B------:R-:W-:Y:S05]  /*7d50*/  BRA `(.L_x_27) ;  /* 0xffffffa400947947 */ /* 0x000fea000383ffff */
.L_x_34:
[----:B0-----:R0:W1:Y:S02]  /*7d60*/  SYNCS.PHASECHK.TRANS64.TRYWAIT P0, [R98+URZ+0x8], R3 ;  /* 0x00000803620075a7 */ /* 0x001064000800017f */
[----:B-1----:R-:W-:Y:S05]  /*7d70*/  @!P0 NANOSLEEP.SYNCS 0x989680 ;  /* 0x009896800000895d */ /* 0x002fea0003900000 */
[----:B------:R-:W1:Y:S02]  /*7d80*/  @!P0 SYNCS.PHASECHK.TRANS64 P0, [R98+URZ+0x8], R3 ;  /* 0x00000803620085a7 */ /* 0x000e64000800007f */
[----:B-1----:R-:W-:Y:S05]  /*7d90*/  @!P0 BRA `(.L_x_34) ;  /* 0xfffffffc00f08947 */ /* 0x002fea000383ffff */
[----:B------:R-:W-:Y:S05]  /*7da0*/  BRA `(.L_x_186) ;  /* 0xffffffb000007947 */ /* 0x000fea000383ffff */
.L_x_167:
[----:B------:R-:W-:Y:S01]  /*7db0*/  BSSY B1, `(.L_x_187) ;  /* 0x0000006000017945 */ /* 0x000fe20003800000 */
[----:B------:R-:W-:-:S07]  /*7dc0*/  IMAD.MOV.U32 R15, RZ, RZ, -0x1 ;  /* 0xffffffffff0f7424 */ /* 0x000fce00078e00ff */
[----:B--2--5:R-:W-:Y:S05]  /*7dd0*/  WARPSYNC.COLLECTIVE R15, `(.L_x_188) ;  /* 0x000000000f0c7348 */ /* 0x024fea0003c00000 */
[----:B------:R-:W-:Y:S02]  /*7de0*/  ELECT P6, UR62, PT ;  /* 0x00000000003e782f */ /* 0x000fe400038c0000 */
[----:B------:R-:W-:Y:S01]  /*7df0*/  MOV R14, UR62 ;  /* 0x0000003e000e7c02 */ /* 0x000fe20008000f00 */
[----:B--2--5:R-:W-:Y:S10]  /*7e00*/  ENDCOLLECTIVE ;  /* 0x000000000000791b */ /* 0x024ff40003800000 */
.L_x_188:
[----:B------:R-:W-:Y:S05]  /*7e10*/  BSYNC B1 ;  /* 0x0000000000017941 */ /* 0x000fea0003800000 */
.L_x_187:
[----:B------:R-:W-:Y:S05]  /*7e20*/  BRA `(.L_x_189) ;  /* 0xffffffec00a87947 */ /* 0x000fea000383ffff */
.L_x_170:
[----:B-1----:R1:W3:Y:S02]  /*7e30*/  SYNCS.PHASECHK.TRANS64.TRYWAIT P1, [R7+URZ+0x10], R4 ;  /* 0x00001004070075a7 */ /* 0x0022e4000802017f */
[----:B---3--:R-:W-:Y:S05]  /*7e40*/  @!P1 NANOSLEEP.SYNCS 0x989680 ;  /* 0x009896800000995d */ /* 0x008fea0003900000 */
[----:B------:R-:W3:Y:S02]  /*7e50*/  @!P1 SYNCS.PHASECHK.TRANS64 P1, [R7+URZ+0x10], R4 ;  /* 0x00001004070095a7 */ /* 0x000ee4000802007f */
[----:B---3--:R-:W-:Y:S05]  /*7e60*/  @!P1 BRA `(.L_x_170) ;  /* 0xfffffffc00f09947 */ /* 0x008fea000383ffff */
[----:B------:R-:W-:Y:S05]  /*7e70*/  BRA `(.L_x_190) ;  /* 0xffffffec00e07947 */ /* 0x000fea000383ffff */
.L_x_179:
[----:B------:R-:W-:Y:S01]  /*7e80*/  BSSY B0, `(.L_x_191) ;  /* 0x0000006000007945 */ /* 0x000fe20003800000 */
[----:B------:R-:W-:-:S07]  /*7e90*/  IMAD.MOV.U32 R15, RZ, RZ, -0x1 ;  /* 0xffffffffff0f7424 */ /* 0x000fce00078e00ff */
[----:B--2--5:R-:W-:Y:S05]  /*7ea0*/  WARPSYNC.COLLECTIVE R15, `(.L_x_192) ;  /* 0x000000000f0c7348 */ /* 0x024fea0003c00000 */
[----:B------:R-:W-:Y:S02]  /*7eb0*/  ELECT P6, UR62, PT ;  /* 0x00000000003e782f */ /* 0x000fe400038c0000 */
[----:B------:R-:W-:Y:S01]  /*7ec0*/  MOV R14, UR62 ;  /* 0x0000003e000e7c02 */ /* 0x000fe20008000f00 */
[----:B--2--5:R-:W-:Y:S10]  /*7ed0*/  ENDCOLLECTIVE ;  /* 0x000000000000791b */ /* 0x024ff40003800000 */
.L_x_192:
[----:B------:R-:W-:Y:S05]  /*7ee0*/  BSYNC B0 ;  /* 0x0000000000007941 */ /* 0x000fea0003800000 */
.L_x_191:
[----:B------:R-:W-:Y:S05]  /*7ef0*/  BRA `(.L_x_193) ;  /* 0xfffffff800e87947 */ /* 0x000fea000383ffff */
.L_x_183:
[----:B0-----:R0:W1:Y:S02]  /*7f00*/  SYNCS.PHASECHK.TRANS64.TRYWAIT P0, [R7+URZ], R2 ;  /* 0x00000002070075a7 */ /* 0x001064000800017f */
[----:B-1----:R-:W-:Y:S05]  /*7f10*/  @!P0 NANOSLEEP.SYNCS 0x989680 ;  /* 0x009896800000895d */ /* 0x002fea0003900000 */
[----:B------:R-:W1:Y:S02]  /*7f20*/  @!P0 SYNCS.PHASECHK.TRANS64 P0, [R7+URZ], R2 ;  /* 0x00000002070085a7 */ /* 0x000e64000800007f */
[----:B-1----:R-:W-:Y:S05]  /*7f30*/  @!P0 BRA `(.L_x_183) ;  /* 0xfffffffc00f08947 */ /* 0x002fea000383ffff */
[----:B------:R-:W-:Y:S05]  /*7f40*/  BRA `(.L_x_194) ;  /* 0xfffffffc00247947 */ /* 0x000fea000383ffff */
.L_x_195:
[----:B------:R-:W-:-:S00]  /*7f50*/  BRA `(.L_x_195) ;  /* 0xfffffffc00fc7947 */ /* 0x000fc0000383ffff */
[----:B------:R-:W-:-:S00]  /*7f60*/  NOP ;  /* 0x0000000000007918 */ /* 0x000fc00000000000 */
        /* <DEDUP_REMOVED lines=9> */
.L_x_196:


//--------------------- .nv.global.init           --------------------------
	.section	.nv.global.init,"aw",@progbits
.nv.global.init:
	.type		$str$22,@object
	.size		$str$22,($str$23 - $str$22)
$str$22:
        /*0000*/ 	.byte	0x6b, 0x5f, 0x74, 0x69, 0x6c, 0x65, 0x5f, 0x63, 0x6f, 0x75, 0x6e, 0x74, 0x20, 0x3e, 0x3d, 0x20
        /*0010*/ 	.byte	0x31, 0x00
	.type		$str$23,@object
	.size		$str$23,(__unnamed_1 - $str$23)
$str$23:
        /*0012*/ 	.byte	0x2f, 0x74, 0x6d, 0x70, 0x2f, 0x63, 0x75, 0x74, 0x6c, 0x61, 0x73, 0x73, 0x5f, 0x73, 0x77, 0x65
        /*0022*/ 	.byte	0x65, 0x70, 0x5f, 0x73, 0x72, 0x63, 0x2f, 0x69, 0x6e, 0x63, 0x6c, 0x75, 0x64, 0x65, 0x2f, 0x63
        /*0032*/ 	.byte	0x75, 0x74, 0x6c, 0x61, 0x73, 0x73, 0x2f, 0x67, 0x65, 0x6d, 0x6d, 0x2f, 0x63, 0x6f, 0x6c, 0x6c
        /*0042*/ 	.byte	0x65, 0x63, 0x74, 0x69, 0x76, 0x65, 0x2f, 0x73, 0x6d, 0x39, 0x30, 0x5f, 0x6d, 0x6d, 0x61, 0x5f
        /*0052*/ 	.byte	0x74, 0x6d, 0x61, 0x5f, 0x67, 0x6d, 0x6d, 0x61, 0x5f, 0x73, 0x73, 0x5f, 0x77, 0x61, 0x72, 0x70
        /*0062*/ 	.byte	0x73, 0x70, 0x65, 0x63, 0x69, 0x61, 0x6c, 0x69, 0x7a, 0x65, 0x64, 0x2e, 0x68, 0x70, 0x70, 0x00
	.type		__unnamed_1,@object
	.size		__unnamed_1,(.L_0 - __unnamed_1)
__unnamed_1:
        /*0072*/ 	.byte	0x76, 0x6f, 0x69, 0x64, 0x20, 0x63, 0x75, 0x74, 0x6c, 0x61, 0x73, 0x73, 0x3a, 0x3a, 0x67, 0x65
        /* <DEDUP_REMOVED lines=176> */
        /*0b82*/ 	.byte	0x74, 0x79, 0x5d, 0x00
.L_0:


//--------------------- .nv.shared._ZN7cutlass13device_kernelINS_4gemm6kernel13GemmUniversalIN4cute5tupleIJiiiiEEENS1_10collective13CollectiveMmaINS1_34MainloopSm90TmaGmmaWarpSpecializedILi2ENS5_IJNS4_1CILi4EEENSA_ILi2EEENSA_ILi1EEEEEENS1_32KernelTmaWarpSpecializedPingpongEEENS5_IJNSA_ILi64EEENSA_ILi128EEESI_EEEfNS5_IJlSD_lEEEfSK_NS4_8TiledMMAINS4_8MMA_AtomIJNS4_4SM904GMMA30MMA_64x128x8_F32TF32TF32_SS_TNILNSO_7ScaleInE1ELSQ_1EEEEEENS4_6LayoutINS5_IJSD_SD_SD_EEENS5_IJNSA_ILi0EEESV_SV_EEEEENS5_IJNS4_10UnderscoreESY_SY_EEEEENS4_23SM90_TMA_LOAD_MULTICASTENS4_14ComposedLayoutINS4_7SwizzleILi3ELi4ELi3EEENS4_18smem_ptr_flag_bitsILi32EEENST_INS5_IJNSA_ILi8EEENSA_ILi32EEEEEENS5_IJS18_SD_EEEEEEEvNS4_8identityES11_S1C_vS1D_EENS_8epilogue10collective6detail29Sm90TmaWarpSpecializedAdapterINS1G_15DefaultEpilogueIfSK_SK_NS1F_6thread17LinearCombinationIfLi1EffLNS1K_9ScaleType4KindE0ELNS_15FloatRoundStyleE2EfEENS1_15EpilogueDefaultEEEEEvvEEEEvNT_6ParamsE --------------------------
	.section	.nv.shared._ZN7cutlass13device_kernelINS_4gemm6kernel13GemmUniversalIN4cute5tupleIJiiiiEEENS1_10collective13CollectiveMmaINS1_34MainloopSm90TmaGmmaWarpSpecializedILi2ENS5_IJNS4_1CILi4EEENSA_ILi2EEENSA_ILi1EEEEEENS1_32KernelTmaWarpSpecializedPingpongEEENS5_IJNSA_ILi64EEENSA_ILi128EEESI_EEEfNS5_IJlSD_lEEEfSK_NS4_8TiledMMAINS4_8MMA_AtomIJNS4_4SM904GMMA30MMA_64x128x8_F32TF32TF32_SS_TNILNSO_7ScaleInE1ELSQ_1EEEEEENS4_6LayoutINS5_IJSD_SD_SD_EEENS5_IJNSA_ILi0EEESV_SV_EEEEENS5_IJNS4_10UnderscoreESY_SY_EEEEENS4_23SM90_TMA_LOAD_MULTICASTENS4_14ComposedLayoutINS4_7SwizzleILi3ELi4ELi3EEENS4_18smem_ptr_flag_bitsILi32EEENST_INS5_IJNSA_ILi8EEENSA_ILi32EEEEEENS5_IJS18_SD_EEEEEEEvNS4_8identityES11_S1C_vS1D_EENS_8epilogue10collective6detail29Sm90TmaWarpSpecializedAdapterINS1G_15DefaultEpilogueIfSK_SK_NS1F_6thread17LinearCombinationIfLi1EffLNS1K_9ScaleType4KindE0ELNS_15FloatRoundStyleE2EfEENS1_15EpilogueDefaultEEEEEvvEEEEvNT_6ParamsE,"aw",@nobits
	.sectionflags	@""
	.align	16
	.zero		1024


//--------------------- .nv.shared.reserved.0     --------------------------
	.section	.nv.shared.reserved.0,"aw",@nobits
	.weak		__nv_reservedSMEM_offset_0_alias
	.size		__nv_reservedSMEM_offset_0_alias, 0, 0
	.other		__nv_reservedSMEM_offset_0_alias,@"STO_CUDA_RESERVED_SHARED STV_DEFAULT"
__nv_reservedSMEM_offset_0_alias:
	.zero		0


//--------------------- .nv.global                --------------------------
	.section	.nv.global,"aw",@nobits
.nv.global:
	.type		_ZN40_INTERNAL_8fd4bd26_4_k_cu_5426cead_234834cute1_E,@object
	.size		_ZN40_INTERNAL_8fd4bd26_4_k_cu_5426cead_234834cute1_E,(_ZN40_INTERNAL_8fd4bd26_4_k_cu_5426cead_234834cuda3std3__45__cpo6cbeginE - _ZN40_INTERNAL_8fd4bd26_4_k_cu_5426cead_234834cute1_E)
_ZN40_INTERNAL_8fd4bd26_4_k_cu_5426cead_234834cute1_E:
	.zero		1
	.type		_ZN40_INTERNAL_8fd4bd26_4_k_cu_5426cead_234834cuda3std3__45__cpo6cbeginE,@object
	.size		_ZN40_INTERNAL_8fd4bd26_4_k_cu_5426cead_234834cuda3std3__45__cpo6cbeginE,(_ZN40_INTERNAL_8fd4bd26_4_k_cu_5426cead_234834cuda3std3__48in_placeE - _ZN40_INTERNAL_8fd4bd26_4_k_cu_5426cead_234834cuda3std3__45__cpo6cbeginE)
_ZN40_INTERNAL_8fd4bd26_4_k_cu_5426cead_234834cuda3std3__45__cpo6cbeginE:
	.zero		1
	.type		_ZN40_INTERNAL_8fd4bd26_4_k_cu_5426cead_234834cuda3std3__48in_placeE,@object
	.size		_ZN40_INTERNAL_8fd4bd26_4_k_cu_5426cead_234834cuda3std3__48in_placeE,(_ZN40_INTERNAL_8fd4bd26_4_k_cu_5426cead_234834cuda3std6ranges3__45__cpo9iter_moveE - _ZN40_INTERNAL_8fd4bd26_4_k_cu_5426cead_234834cuda3std3__48in_placeE)
_ZN40_INTERNAL_8fd4bd26_4_k_cu_5426cead_234834cuda3std3__48in_placeE:
	.zero		1
	.type		_ZN40_INTERNAL_8fd4bd26_4_k_cu_5426cead_234834cuda3std6ranges3__45__cpo9iter_moveE,@object
	.size		_ZN40_INTERNAL_8fd4bd26_4_k_cu_5426cead_234834cuda3std6ranges3__45__cpo9iter_moveE,(_ZN40_INTERNAL_8fd4bd26_4_k_cu_5426cead_234834cuda3std3__45__cpo5beginE - _ZN40_INTERNAL_8fd4bd26_4_k_cu_5426cead_234834cuda3std6ranges3__45__cpo9iter_moveE)
_ZN40_INTERNAL_8fd4bd26_4_k_cu_5426cead_234834cuda3std6ranges3__45__cpo9iter_moveE:
	.zero		1
	.type		_ZN40_INTERNAL_8fd4bd26_4_k_cu_5426cead_234834cuda3std3__45__cpo5beginE,@object
	.size		_ZN40_INTERNAL_8fd4bd26_4_k_cu_5426cead_234834cuda3std3__45__cpo5beginE,(_ZN40_INTERNAL_8fd4bd26_4_k_cu_5426cead_234834cuda3std3__442_GLOBAL__N__8fd4bd26_4_k_cu_5426cead_234836ignoreE - _ZN40_INTERNAL_8fd4bd26_4_k_cu_5426cead_234834cuda3std3__45__cpo5beginE)
_ZN40_INTERNAL_8fd4bd26_4_k_cu_5426cead_234834cuda3std3__45__cpo5beginE:
	.zero		1
	.type		_ZN40_INTERNAL_8fd4bd26_4_k_cu_5426cead_234834cuda3std3__442_GLOBAL__N__8fd4bd26_4_k_cu_5426cead_234836ignoreE,@object
	.size		_ZN40_INTERNAL_8fd4bd26_4_k_cu_5426cead_234834cuda3std3__442_GLOBAL__N__8fd4bd26_4_k_cu_5426cead_234836ignoreE,(_ZN40_INTERNAL_8fd4bd26_4_k_cu_5426cead_234834cute7productE - _ZN40_INTERNAL_8fd4bd26_4_k_cu_5426cead_234834cuda3std3__442_GLOBAL__N__8fd4bd26_4_k_cu_5426cead_234836ignoreE)
_ZN40_INTERNAL_8fd4bd26_4_k_cu_5426cead_234834cuda3std3__442_GLOBAL__N__8fd4bd26_4_k_cu_5426cead_234836ignoreE:
	.zero		1
	.type		_ZN40_INTERNAL_8fd4bd26_4_k_cu_5426cead_234834cute7productE,@object
	.size		_ZN40_INTERNAL_8fd4bd26_4_k_cu_5426cead_234834cute7productE,(_ZN40_INTERNAL_8fd4bd26_4_k_cu_5426cead_234834cuda3std3__45__cpo3endE - _ZN40_INTERNAL_8fd4bd26_4_k_cu_5426cead_234834cute7productE)
_ZN40_INTERNAL_8fd4bd26_4_k_cu_5426cead_234834cute7productE:
	.zero		1
	.type		_ZN40_INTERNAL_8fd4bd26_4_k_cu_5426cead_234834cuda3std3__45__cpo3endE,@object
	.size		_ZN40_INTERNAL_8fd4bd26_4_k_cu_5426cead_234834cuda3std3__45__cpo3endE,(_ZN40_INTERNAL_8fd4bd26_4_k_cu_5426cead_234834cuda3std3__419piecewise_constructE - _ZN40_INTERNAL_8fd4bd26_4_k_cu_5426cead_234834cuda3std3__45__cpo3endE)
_ZN40_INTERNAL_8fd4bd26_4_k_cu_5426cead_234834cuda3std3__45__cpo3endE:
	.zero		1
	.type		_ZN40_INTERNAL_8fd4bd26_4_k_cu_5426cead_234834cuda3std3__419piecewise_constructE,@object
	.size		_ZN40_INTERNAL_8fd4bd26_4_k_cu_5426cead_234834cuda3std3__419piecewise_constructE,(_ZN40_INTERNAL_8fd4bd26_4_k_cu_5426cead_234834cuda3std3__45__cpo4cendE - _ZN40_INTERNAL_8fd4bd26_4_k_cu_5426cead_234834cuda3std3__419piecewise_constructE)
_ZN40_INTERNAL_8fd4bd26_4_k_cu_5426cead_234834cuda3std3__419piecewise_constructE:
	.zero		1
	.type		_ZN40_INTERNAL_8fd4bd26_4_k_cu_5426cead_234834cuda3std3__45__cpo4cendE,@object
	.size		_ZN40_INTERNAL_8fd4bd26_4_k_cu_5426cead_234834cuda3std3__45__cpo4cendE,(_ZN40_INTERNAL_8fd4bd26_4_k_cu_5426cead_234834cuda3std6ranges3__45__cpo4swapE - _ZN40_INTERNAL_8fd4bd26_4_k_cu_5426cead_234834cuda3std3__45__cpo4cendE)
_ZN40_INTERNAL_8fd4bd26_4_k_cu_5426cead_234834cuda3std3__45__cpo4cendE:
	.zero		1
	.type		_ZN40_INTERNAL_8fd4bd26_4_k_cu_5426cead_234834cuda3std6ranges3__45__cpo4swapE,@object
	.size		_ZN40_INTERNAL_8fd4bd26_4_k_cu_5426cead_234834cuda3std6ranges3__45__cpo4swapE,(.L_8 - _ZN40_INTERNAL_8fd4bd26_4_k_cu_5426cead_234834cuda3std6ranges3__45__cpo4swapE)
_ZN40_INTERNAL_8fd4bd26_4_k_cu_5426cead_234834cuda3std6ranges3__45__cpo4swapE:
	.zero		1
.L_8:


//--------------------- .nv.constant0._ZN7cutlass13device_kernelINS_4gemm6kernel13GemmUniversalIN4cute5tupleIJiiiiEEENS1_10collective13CollectiveMmaINS1_34MainloopSm90TmaGmmaWarpSpecializedILi2ENS5_IJNS4_1CILi4EEENSA_ILi2EEENSA_ILi1EEEEEENS1_32KernelTmaWarpSpecializedPingpongEEENS5_IJNSA_ILi64EEENSA_ILi128EEESI_EEEfNS5_IJlSD_lEEEfSK_NS4_8TiledMMAINS4_8MMA_AtomIJNS4_4SM904GMMA30MMA_64x128x8_F32TF32TF32_SS_TNILNSO_7ScaleInE1ELSQ_1EEEEEENS4_6LayoutINS5_IJSD_SD_SD_EEENS5_IJNSA_ILi0EEESV_SV_EEEEENS5_IJNS4_10UnderscoreESY_SY_EEEEENS4_23SM90_TMA_LOAD_MULTICASTENS4_14ComposedLayoutINS4_7SwizzleILi3ELi4ELi3EEENS4_18smem_ptr_flag_bitsILi32EEENST_INS5_IJNSA_ILi8EEENSA_ILi32EEEEEENS5_IJS18_SD_EEEEEEEvNS4_8identityES11_S1C_vS1D_EENS_8epilogue10collective6detail29Sm90TmaWarpSpecializedAdapterINS1G_15DefaultEpilogueIfSK_SK_NS1F_6thread17LinearCombinationIfLi1EffLNS1K_9ScaleType4KindE0ELNS_15FloatRoundStyleE2EfEENS1_15EpilogueDefaultEEEEEvvEEEEvNT_6ParamsE --------------------------
	.section	.nv.constant0._ZN7cutlass13device_kernelINS_4gemm6kernel13GemmUniversalIN4cute5tupleIJiiiiEEENS1_10collective13CollectiveMmaINS1_34MainloopSm90TmaGmmaWarpSpecializedILi2ENS5_IJNS4_1CILi4EEENSA_ILi2EEENSA_ILi1EEEEEENS1_32KernelTmaWarpSpecializedPingpongEEENS5_IJNSA_ILi64EEENSA_ILi128EEESI_EEEfNS5_IJlSD_lEEEfSK_NS4_8TiledMMAINS4_8MMA_AtomIJNS4_4SM904GMMA30MMA_64x128x8_F32TF32TF32_SS_TNILNSO_7ScaleInE1ELSQ_1EEEEEENS4_6LayoutINS5_IJSD_SD_SD_EEENS5_IJNSA_ILi0EEESV_SV_EEEEENS5_IJNS4_10UnderscoreESY_SY_EEEEENS4_23SM90_TMA_LOAD_MULTICASTENS4_14ComposedLayoutINS4_7SwizzleILi3ELi4ELi3EEENS4_18smem_ptr_flag_bitsILi32EEENST_INS5_IJNSA_ILi8EEENSA_ILi32EEEEEENS5_IJS18_SD_EEEEEEEvNS4_8identityES11_S1C_vS1D_EENS_8epilogue10collective6detail29Sm90TmaWarpSpecializedAdapterINS1G_15DefaultEpilogueIfSK_SK_NS1F_6thread17LinearCombinationIfLi1EffLNS1K_9ScaleType4KindE0ELNS_15FloatRoundStyleE2EfEENS1_15EpilogueDefaultEEEEEvvEEEEvNT_6ParamsE,"a",@progbits
	.sectionflags	@""
	.align	4
.nv.constant0._ZN7cutlass13device_kernelINS_4gemm6kernel13GemmUniversalIN4cute5tupleIJiiiiEEENS1_10collective13CollectiveMmaINS1_34MainloopSm90TmaGmmaWarpSpecializedILi2ENS5_IJNS4_1CILi4EEENSA_ILi2EEENSA_ILi1EEEEEENS1_32KernelTmaWarpSpecializedPingpongEEENS5_IJNSA_ILi64EEENSA_ILi128EEESI_EEEfNS5_IJlSD_lEEEfSK_NS4_8TiledMMAINS4_8MMA_AtomIJNS4_4SM904GMMA30MMA_64x128x8_F32TF32TF32_SS_TNILNSO_7ScaleInE1ELSQ_1EEEEEENS4_6LayoutINS5_IJSD_SD_SD_EEENS5_IJNSA_ILi0EEESV_SV_EEEEENS5_IJNS4_10UnderscoreESY_SY_EEEEENS4_23SM90_TMA_LOAD_MULTICASTENS4_14ComposedLayoutINS4_7SwizzleILi3ELi4ELi3EEENS4_18smem_ptr_flag_bitsILi32EEENST_INS5_IJNSA_ILi8EEENSA_ILi32EEEEEENS5_IJS18_SD_EEEEEEEvNS4_8identityES11_S1C_vS1D_EENS_8epilogue10collective6detail29Sm90TmaWarpSpecializedAdapterINS1G_15DefaultEpilogueIfSK_SK_NS1F_6thread17LinearCombinationIfLi1EffLNS1K_9ScaleType4KindE0ELNS_15FloatRoundStyleE2EfEENS1_15EpilogueDefaultEEEEEvvEEEEvNT_6ParamsE:
	.zero		1664


//--------------------- SYMBOLS --------------------------

	.type		.nv.reservedSmem.offset0,@object
	.size		.nv.reservedSmem.offset0,0x4
	.type		__assertfail,@function
